//
// Generated by NVIDIA NVVM Compiler
//
// Compiler Build ID: CL-36424714
// Cuda compilation tools, release 13.0, V13.0.88
// Based on NVVM 20.0.0
//

.version 9.0
.target sm_100
.address_size 64

	// .globl	_Z6dfieldiiiPfS_S_

.visible .entry _Z6dfieldiiiPfS_S_(
	.param .u32 _Z6dfieldiiiPfS_S__param_0,
	.param .u32 _Z6dfieldiiiPfS_S__param_1,
	.param .u32 _Z6dfieldiiiPfS_S__param_2,
	.param .u64 .ptr .align 1 _Z6dfieldiiiPfS_S__param_3,
	.param .u64 .ptr .align 1 _Z6dfieldiiiPfS_S__param_4,
	.param .u64 .ptr .align 1 _Z6dfieldiiiPfS_S__param_5
)
{
	.reg .pred 	%p<10>;
	.reg .b32 	%r<54>;
	.reg .b32 	%f<13>;
	.reg .b64 	%rd<15>;
	.reg .b64 	%fd<33>;

	ld.param.u32 	%r16, [_Z6dfieldiiiPfS_S__param_0];
	ld.param.u32 	%r17, [_Z6dfieldiiiPfS_S__param_1];
	ld.param.u32 	%r18, [_Z6dfieldiiiPfS_S__param_2];
	ld.param.u64 	%rd6, [_Z6dfieldiiiPfS_S__param_3];
	ld.param.u64 	%rd4, [_Z6dfieldiiiPfS_S__param_4];
	ld.param.u64 	%rd5, [_Z6dfieldiiiPfS_S__param_5];
	cvta.to.global.u64 	%rd1, %rd6;
	mov.u32 	%r19, %ctaid.y;
	mov.u32 	%r1, %ntid.y;
	mov.u32 	%r20, %tid.y;
	mad.lo.s32 	%r2, %r19, %r1, %r20;
	add.s32 	%r52, %r2, 1;
	setp.ge.s32 	%p1, %r52, %r17;
	@%p1 bra 	$L__BB0_6;
	cvta.to.global.u64 	%rd2, %rd5;
	mov.u32 	%r21, %ctaid.x;
	mov.u32 	%r22, %ntid.x;
	mov.u32 	%r23, %tid.x;
	mad.lo.s32 	%r24, %r21, %r22, %r23;
	add.s32 	%r4, %r24, 1;
	mov.u32 	%r25, %nctaid.x;
	mul.lo.s32 	%r5, %r22, %r25;
	mov.u32 	%r26, %nctaid.y;
	mul.lo.s32 	%r6, %r1, %r26;
	cvta.to.global.u64 	%rd3, %rd4;
$L__BB0_2:
	setp.ge.s32 	%p2, %r4, %r18;
	@%p2 bra 	$L__BB0_5;
	mul.lo.s32 	%r8, %r52, %r18;
	mov.u32 	%r53, %r4;
$L__BB0_4:
	add.s32 	%r27, %r53, %r8;
	mul.wide.s32 	%rd7, %r27, 4;
	add.s64 	%rd8, %rd2, %rd7;
	ld.global.f32 	%f2, [%rd8];
	sub.s32 	%r28, %r27, %r18;
	mul.wide.s32 	%rd9, %r28, 4;
	add.s64 	%rd10, %rd2, %rd9;
	ld.global.f32 	%f3, [%rd10];
	sub.f32 	%f4, %f2, %f3;
	add.s64 	%rd11, %rd3, %rd7;
	ld.global.f32 	%f5, [%rd11];
	sub.f32 	%f6, %f4, %f5;
	ld.global.f32 	%f7, [%rd11+-4];
	add.f32 	%f8, %f6, %f7;
	cvt.f64.f32 	%fd6, %f8;
	add.s64 	%rd12, %rd1, %rd7;
	ld.global.f32 	%f9, [%rd12];
	cvt.f64.f32 	%fd7, %f9;
	fma.rn.f64 	%fd8, %fd6, 0d3FE0000000000000, %fd7;
	cvt.rn.f32.f64 	%f10, %fd8;
	st.global.f32 	[%rd12], %f10;
	add.s32 	%r53, %r53, %r5;
	setp.lt.s32 	%p3, %r53, %r18;
	@%p3 bra 	$L__BB0_4;
$L__BB0_5:
	add.s32 	%r52, %r52, %r6;
	setp.lt.s32 	%p4, %r52, %r17;
	@%p4 bra 	$L__BB0_2;
$L__BB0_6:
	bar.sync 	0;
	shr.u32 	%r29, %r17, 31;
	add.s32 	%r30, %r17, %r29;
	shr.s32 	%r31, %r30, 1;
	setp.ne.s32 	%p5, %r2, %r31;
	@%p5 bra 	$L__BB0_12;
	mov.u32 	%r32, %ctaid.x;
	mov.u32 	%r33, %ntid.x;
	mov.u32 	%r34, %tid.x;
	mad.lo.s32 	%r12, %r32, %r33, %r34;
	shr.u32 	%r35, %r18, 31;
	add.s32 	%r36, %r18, %r35;
	shr.s32 	%r37, %r36, 1;
	setp.ne.s32 	%p6, %r12, %r37;
	@%p6 bra 	$L__BB0_12;
	add.s32 	%r38, %r16, -20;
	cvt.rn.f64.s32 	%fd9, %r38;
	mul.f64 	%fd10, %fd9, 0dBFE0000000000000;
	div.rn.f64 	%fd11, %fd10, 0d4018000000000000;
	mul.f64 	%fd12, %fd11, %fd9;
	div.rn.f64 	%fd1, %fd12, 0d4018000000000000;
	fma.rn.f64 	%fd13, %fd1, 0d3FF71547652B82FE, 0d4338000000000000;
	{
	.reg .b32 %temp; 
	mov.b64 	{%r13, %temp}, %fd13;
	}
	mov.f64 	%fd14, 0dC338000000000000;
	add.rn.f64 	%fd15, %fd13, %fd14;
	fma.rn.f64 	%fd16, %fd15, 0dBFE62E42FEFA39EF, %fd1;
	fma.rn.f64 	%fd17, %fd15, 0dBC7ABC9E3B39803F, %fd16;
	fma.rn.f64 	%fd18, %fd17, 0d3E5ADE1569CE2BDF, 0d3E928AF3FCA213EA;
	fma.rn.f64 	%fd19, %fd18, %fd17, 0d3EC71DEE62401315;
	fma.rn.f64 	%fd20, %fd19, %fd17, 0d3EFA01997C89EB71;
	fma.rn.f64 	%fd21, %fd20, %fd17, 0d3F2A01A014761F65;
	fma.rn.f64 	%fd22, %fd21, %fd17, 0d3F56C16C1852B7AF;
	fma.rn.f64 	%fd23, %fd22, %fd17, 0d3F81111111122322;
	fma.rn.f64 	%fd24, %fd23, %fd17, 0d3FA55555555502A1;
	fma.rn.f64 	%fd25, %fd24, %fd17, 0d3FC5555555555511;
	fma.rn.f64 	%fd26, %fd25, %fd17, 0d3FE000000000000B;
	fma.rn.f64 	%fd27, %fd26, %fd17, 0d3FF0000000000000;
	fma.rn.f64 	%fd28, %fd27, %fd17, 0d3FF0000000000000;
	{
	.reg .b32 %temp; 
	mov.b64 	{%r14, %temp}, %fd28;
	}
	{
	.reg .b32 %temp; 
	mov.b64 	{%temp, %r15}, %fd28;
	}
	shl.b32 	%r39, %r13, 20;
	add.s32 	%r40, %r39, %r15;
	mov.b64 	%fd32, {%r14, %r40};
	{
	.reg .b32 %temp; 
	mov.b64 	{%temp, %r41}, %fd1;
	}
	mov.b32 	%f11, %r41;
	abs.f32 	%f1, %f11;
	setp.lt.f32 	%p7, %f1, 0f4086232B;
	@%p7 bra 	$L__BB0_11;
	setp.lt.f64 	%p8, %fd1, 0d0000000000000000;
	add.f64 	%fd29, %fd1, 0d7FF0000000000000;
	selp.f64 	%fd32, 0d0000000000000000, %fd29, %p8;
	setp.geu.f32 	%p9, %f1, 0f40874800;
	@%p9 bra 	$L__BB0_11;
	shr.u32 	%r42, %r13, 31;
	add.s32 	%r43, %r13, %r42;
	shr.s32 	%r44, %r43, 1;
	shl.b32 	%r45, %r44, 20;
	add.s32 	%r46, %r15, %r45;
	mov.b64 	%fd30, {%r14, %r46};
	sub.s32 	%r47, %r13, %r44;
	shl.b32 	%r48, %r47, 20;
	add.s32 	%r49, %r48, 1072693248;
	mov.b32 	%r50, 0;
	mov.b64 	%fd31, {%r50, %r49};
	mul.f64 	%fd32, %fd31, %fd30;
$L__BB0_11:
	cvt.rn.f32.f64 	%f12, %fd32;
	mad.lo.s32 	%r51, %r18, %r2, %r12;
	mul.wide.s32 	%rd13, %r51, 4;
	add.s64 	%rd14, %rd1, %rd13;
	st.global.f32 	[%rd14], %f12;
$L__BB0_12:
	ret;

}
	// .globl	_Z6efieldiiPfS_S_
.visible .entry _Z6efieldiiPfS_S_(
	.param .u32 _Z6efieldiiPfS_S__param_0,
	.param .u32 _Z6efieldiiPfS_S__param_1,
	.param .u64 .ptr .align 1 _Z6efieldiiPfS_S__param_2,
	.param .u64 .ptr .align 1 _Z6efieldiiPfS_S__param_3,
	.param .u64 .ptr .align 1 _Z6efieldiiPfS_S__param_4
)
{
	.reg .pred 	%p<5>;
	.reg .b32 	%r<23>;
	.reg .b32 	%f<4>;
	.reg .b64 	%rd<11>;

	ld.param.u32 	%r11, [_Z6efieldiiPfS_S__param_0];
	ld.param.u32 	%r12, [_Z6efieldiiPfS_S__param_1];
	ld.param.u64 	%rd4, [_Z6efieldiiPfS_S__param_2];
	ld.param.u64 	%rd5, [_Z6efieldiiPfS_S__param_3];
	ld.param.u64 	%rd6, [_Z6efieldiiPfS_S__param_4];
	mov.u32 	%r13, %ctaid.y;
	mov.u32 	%r1, %ntid.y;
	mov.u32 	%r14, %tid.y;
	mad.lo.s32 	%r21, %r13, %r1, %r14;
	setp.ge.s32 	%p1, %r21, %r11;
	@%p1 bra 	$L__BB1_6;
	mov.u32 	%r15, %ctaid.x;
	mov.u32 	%r16, %ntid.x;
	mov.u32 	%r17, %tid.x;
	mad.lo.s32 	%r3, %r15, %r16, %r17;
	mov.u32 	%r18, %nctaid.x;
	mul.lo.s32 	%r4, %r16, %r18;
	mov.u32 	%r19, %nctaid.y;
	mul.lo.s32 	%r5, %r1, %r19;
	cvta.to.global.u64 	%rd1, %rd4;
	cvta.to.global.u64 	%rd2, %rd5;
	cvta.to.global.u64 	%rd3, %rd6;
$L__BB1_2:
	setp.ge.s32 	%p2, %r3, %r12;
	@%p2 bra 	$L__BB1_5;
	mul.lo.s32 	%r7, %r21, %r12;
	mov.u32 	%r22, %r3;
$L__BB1_4:
	add.s32 	%r20, %r22, %r7;
	mul.wide.s32 	%rd7, %r20, 4;
	add.s64 	%rd8, %rd1, %rd7;
	ld.global.f32 	%f1, [%rd8];
	add.s64 	%rd9, %rd2, %rd7;
	ld.global.f32 	%f2, [%rd9];
	mul.f32 	%f3, %f1, %f2;
	add.s64 	%rd10, %rd3, %rd7;
	st.global.f32 	[%rd10], %f3;
	add.s32 	%r22, %r22, %r4;
	setp.lt.s32 	%p3, %r22, %r12;
	@%p3 bra 	$L__BB1_4;
$L__BB1_5:
	add.s32 	%r21, %r21, %r5;
	setp.lt.s32 	%p4, %r21, %r11;
	@%p4 bra 	$L__BB1_2;
$L__BB1_6:
	ret;

}
	// .globl	_Z6hfieldiiPfS_S_
.visible .entry _Z6hfieldiiPfS_S_(
	.param .u32 _Z6hfieldiiPfS_S__param_0,
	.param .u32 _Z6hfieldiiPfS_S__param_1,
	.param .u64 .ptr .align 1 _Z6hfieldiiPfS_S__param_2,
	.param .u64 .ptr .align 1 _Z6hfieldiiPfS_S__param_3,
	.param .u64 .ptr .align 1 _Z6hfieldiiPfS_S__param_4
)
{
	.reg .pred 	%p<5>;
	.reg .b32 	%r<25>;
	.reg .b32 	%f<11>;
	.reg .b64 	%rd<13>;
	.reg .b64 	%fd<8>;

	ld.param.u32 	%r14, [_Z6hfieldiiPfS_S__param_0];
	ld.param.u32 	%r13, [_Z6hfieldiiPfS_S__param_1];
	ld.param.u64 	%rd4, [_Z6hfieldiiPfS_S__param_2];
	ld.param.u64 	%rd5, [_Z6hfieldiiPfS_S__param_3];
	ld.param.u64 	%rd6, [_Z6hfieldiiPfS_S__param_4];
	mov.u32 	%r15, %ctaid.y;
	mov.u32 	%r1, %ntid.y;
	mov.u32 	%r16, %tid.y;
	mad.lo.s32 	%r23, %r15, %r1, %r16;
	add.s32 	%r3, %r14, -1;
	setp.ge.s32 	%p1, %r23, %r3;
	@%p1 bra 	$L__BB2_6;
	mov.u32 	%r17, %ctaid.x;
	mov.u32 	%r18, %ntid.x;
	mov.u32 	%r19, %tid.x;
	mad.lo.s32 	%r4, %r17, %r18, %r19;
	add.s32 	%r5, %r13, -1;
	mov.u32 	%r20, %nctaid.x;
	mul.lo.s32 	%r6, %r18, %r20;
	mov.u32 	%r21, %nctaid.y;
	mul.lo.s32 	%r7, %r1, %r21;
	cvta.to.global.u64 	%rd1, %rd4;
	cvta.to.global.u64 	%rd2, %rd5;
	cvta.to.global.u64 	%rd3, %rd6;
	mul.wide.s32 	%rd10, %r13, 4;
$L__BB2_2:
	setp.ge.s32 	%p2, %r4, %r5;
	@%p2 bra 	$L__BB2_5;
	mul.lo.s32 	%r9, %r23, %r13;
	mov.u32 	%r24, %r4;
$L__BB2_4:
	add.s32 	%r22, %r24, %r9;
	mul.wide.s32 	%rd7, %r22, 4;
	add.s64 	%rd8, %rd1, %rd7;
	ld.global.f32 	%f1, [%rd8];
	ld.global.f32 	%f2, [%rd8+4];
	sub.f32 	%f3, %f1, %f2;
	cvt.f64.f32 	%fd1, %f3;
	add.s64 	%rd9, %rd2, %rd7;
	ld.global.f32 	%f4, [%rd9];
	cvt.f64.f32 	%fd2, %f4;
	fma.rn.f64 	%fd3, %fd1, 0d3FE0000000000000, %fd2;
	cvt.rn.f32.f64 	%f5, %fd3;
	st.global.f32 	[%rd9], %f5;
	ld.global.f32 	%f6, [%rd8];
	add.s64 	%rd11, %rd8, %rd10;
	ld.global.f32 	%f7, [%rd11];
	sub.f32 	%f8, %f6, %f7;
	cvt.f64.f32 	%fd4, %f8;
	mul.f64 	%fd5, %fd4, 0d3FE0000000000000;
	add.s64 	%rd12, %rd3, %rd7;
	ld.global.f32 	%f9, [%rd12];
	cvt.f64.f32 	%fd6, %f9;
	sub.f64 	%fd7, %fd6, %fd5;
	cvt.rn.f32.f64 	%f10, %fd7;
	st.global.f32 	[%rd12], %f10;
	add.s32 	%r24, %r24, %r6;
	setp.lt.s32 	%p3, %r24, %r5;
	@%p3 bra 	$L__BB2_4;
$L__BB2_5:
	add.s32 	%r23, %r23, %r7;
	setp.lt.s32 	%p4, %r23, %r3;
	@%p4 bra 	$L__BB2_2;
$L__BB2_6:
	ret;

}


// ===== COMPILED SASS (sm_100) =====

	.target	sm_100

	.elftype	@"ET_EXEC"


//--------------------- .note.nv.tkinfo           --------------------------
	.section	.note.nv.tkinfo,"",@"SHT_NOTE"
	.sectionflags	@"SHF_NOTE_NV_TKINFO"
	.tkinfo
        /*0018*/ 	.word	0x00000002
        /*0030*/ 	.string	""
        /*0030*/ 	.string	"ptxas"
        /*0030*/ 	.string	"Cuda compilation tools, release 13.0, V13.0.88"
        /*0030*/ 	.string	"Build cuda_13.0.r13.0/compiler.36424714_0"
        /*0030*/ 	.string	"-arch sm_100 -m 64 "



//--------------------- .note.nv.cuinfo           --------------------------
	.section	.note.nv.cuinfo,"",@"SHT_NOTE"
	.sectionflags	@"SHF_NOTE_NV_CUINFO"
        /*0018*/ 	.short	0x0002
        /*001a*/ 	.short	0x0064
        /*001c*/ 	.short	0x0082
	.zero		2


//--------------------- .nv.info                  --------------------------
	.section	.nv.info,"",@"SHT_CUDA_INFO"
	.align	4


	//----- nvinfo : EIATTR_REGCOUNT
	.align		4
        /*0000*/ 	.byte	0x04, 0x2f
        /*0002*/ 	.short	(.L_1 - .L_0)
	.align		4
.L_0:
        /*0004*/ 	.word	index@(_Z6dfieldiiiPfS_S_)
        /*0008*/ 	.word	0x0000001e


	//----- nvinfo : EIATTR_FRAME_SIZE
	.align		4
.L_1:
        /*000c*/ 	.byte	0x04, 0x11
        /*000e*/ 	.short	(.L_3 - .L_2)
	.align		4
.L_2:
        /*0010*/ 	.word	index@($__internal_0_$__cuda_sm20_div_rn_f64_full)
        /*0014*/ 	.word	0x00000000


	//----- nvinfo : EIATTR_FRAME_SIZE
	.align		4
.L_3:
        /*0018*/ 	.byte	0x04, 0x11
        /*001a*/ 	.short	(.L_5 - .L_4)
	.align		4
.L_4:
        /*001c*/ 	.word	index@(_Z6dfieldiiiPfS_S_)
        /*0020*/ 	.word	0x00000000


	//----- nvinfo : EIATTR_REGCOUNT
	.align		4
.L_5:
        /*0024*/ 	.byte	0x04, 0x2f
        /*0026*/ 	.short	(.L_7 - .L_6)
	.align		4
.L_6:
        /*0028*/ 	.word	index@(_Z6efieldiiPfS_S_)
        /*002c*/ 	.word	0x00000018


	//----- nvinfo : EIATTR_FRAME_SIZE
	.align		4
.L_7:
        /*0030*/ 	.byte	0x04, 0x11
        /*0032*/ 	.short	(.L_9 - .L_8)
	.align		4
.L_8:
        /*0034*/ 	.word	index@(_Z6efieldiiPfS_S_)
        /*0038*/ 	.word	0x00000000


	//----- nvinfo : EIATTR_REGCOUNT
	.align		4
.L_9:
        /*003c*/ 	.byte	0x04, 0x2f
        /*003e*/ 	.short	(.L_11 - .L_10)
	.align		4
.L_10:
        /*0040*/ 	.word	index@(_Z6hfieldiiPfS_S_)
        /*0044*/ 	.word	0x0000001f


	//----- nvinfo : EIATTR_FRAME_SIZE
	.align		4
.L_11:
        /*0048*/ 	.byte	0x04, 0x11
        /*004a*/ 	.short	(.L_13 - .L_12)
	.align		4
.L_12:
        /*004c*/ 	.word	index@(_Z6hfieldiiPfS_S_)
        /*0050*/ 	.word	0x00000000


	//----- nvinfo : EIATTR_MIN_STACK_SIZE
	.align		4
.L_13:
        /*0054*/ 	.byte	0x04, 0x12
        /*0056*/ 	.short	(.L_15 - .L_14)
	.align		4
.L_14:
        /*0058*/ 	.word	index@(_Z6hfieldiiPfS_S_)
        /*005c*/ 	.word	0x00000000


	//----- nvinfo : EIATTR_MIN_STACK_SIZE
	.align		4
.L_15:
        /*0060*/ 	.byte	0x04, 0x12
        /*0062*/ 	.short	(.L_17 - .L_16)
	.align		4
.L_16:
        /*0064*/ 	.word	index@(_Z6efieldiiPfS_S_)
        /*0068*/ 	.word	0x00000000


	//----- nvinfo : EIATTR_MIN_STACK_SIZE
	.align		4
.L_17:
        /*006c*/ 	.byte	0x04, 0x12
        /*006e*/ 	.short	(.L_19 - .L_18)
	.align		4
.L_18:
        /*0070*/ 	.word	index@(_Z6dfieldiiiPfS_S_)
        /*0074*/ 	.word	0x00000000
.L_19:


//--------------------- .nv.compat                --------------------------
	.section	.nv.compat,"",@"SHT_CUDA_COMPAT_INFO"
	.align	4
        /*0000*/ 	.byte	0x02, 0x09, 0x00, 0x00, 0x02, 0x02, 0x01, 0x00, 0x02, 0x05, 0x05, 0x00, 0x03, 0x07, 0x01, 0x01
        /*0010*/ 	.byte	0x02, 0x03, 0x00, 0x00, 0x02, 0x06, 0x01, 0x00, 0x04, 0x0b, 0x08, 0x00, 0x01, 0x00, 0x00, 0x00
        /*0020*/ 	.byte	0x00, 0x00, 0x00, 0x00


//--------------------- .nv.info._Z6hfieldiiPfS_S_ --------------------------
	.section	.nv.info._Z6hfieldiiPfS_S_,"",@"SHT_CUDA_INFO"
	.sectionflags	@""
	.align	4


	//----- nvinfo : EIATTR_CUDA_API_VERSION
	.align		4
        /*0000*/ 	.byte	0x04, 0x37
        /*0002*/ 	.short	(.L_21 - .L_20)
.L_20:
        /*0004*/ 	.word	0x00000082


	//----- nvinfo : EIATTR_KPARAM_INFO
	.align		4
.L_21:
        /*0008*/ 	.byte	0x04, 0x17
        /*000a*/ 	.short	(.L_23 - .L_22)
.L_22:
        /*000c*/ 	.word	0x00000000
        /*0010*/ 	.short	0x0004
        /*0012*/ 	.short	0x0018
        /*0014*/ 	.byte	0x00, 0xf5, 0x21, 0x00


	//----- nvinfo : EIATTR_KPARAM_INFO
	.align		4
.L_23:
        /*0018*/ 	.byte	0x04, 0x17
        /*001a*/ 	.short	(.L_25 - .L_24)
.L_24:
        /*001c*/ 	.word	0x00000000
        /*0020*/ 	.short	0x0003
        /*0022*/ 	.short	0x0010
        /*0024*/ 	.byte	0x00, 0xf5, 0x21, 0x00


	//----- nvinfo : EIATTR_KPARAM_INFO
	.align		4
.L_25:
        /*0028*/ 	.byte	0x04, 0x17
        /*002a*/ 	.short	(.L_27 - .L_26)
.L_26:
        /*002c*/ 	.word	0x00000000
        /*0030*/ 	.short	0x0002
        /*0032*/ 	.short	0x0008
        /*0034*/ 	.byte	0x00, 0xf5, 0x21, 0x00


	//----- nvinfo : EIATTR_KPARAM_INFO
	.align		4
.L_27:
        /*0038*/ 	.byte	0x04, 0x17
        /*003a*/ 	.short	(.L_29 - .L_28)
.L_28:
        /*003c*/ 	.word	0x00000000
        /*0040*/ 	.short	0x0001
        /*0042*/ 	.short	0x0004
        /*0044*/ 	.byte	0x00, 0xf0, 0x11, 0x00


	//----- nvinfo : EIATTR_KPARAM_INFO
	.align		4
.L_29:
        /*0048*/ 	.byte	0x04, 0x17
        /*004a*/ 	.short	(.L_31 - .L_30)
.L_30:
        /*004c*/ 	.word	0x00000000
        /*0050*/ 	.short	0x0000
        /*0052*/ 	.short	0x0000
        /*0054*/ 	.byte	0x00, 0xf0, 0x11, 0x00


	//----- nvinfo : EIATTR_SPARSE_MMA_MASK
	.align		4
.L_31:
        /*0058*/ 	.byte	0x03, 0x50
        /*005a*/ 	.short	0x0000


	//----- nvinfo : EIATTR_MAXREG_COUNT
	.align		4
        /*005c*/ 	.byte	0x03, 0x1b
        /*005e*/ 	.short	0x00ff


	//----- nvinfo : EIATTR_MERCURY_ISA_VERSION
	.align		4
        /*0060*/ 	.byte	0x03, 0x5f
        /*0062*/ 	.short	0x0101


	//----- nvinfo : EIATTR_VRC_CTA_INIT_COUNT
	.align		4
        /*0064*/ 	.byte	0x02, 0x4a
	.zero		1
	.zero		1


	//----- nvinfo : EIATTR_EXIT_INSTR_OFFSETS
	.align		4
        /*0068*/ 	.byte	0x04, 0x1c
        /*006a*/ 	.short	(.L_33 - .L_32)


	//   ....[0]....
.L_32:
        /*006c*/ 	.word	0x00000080


	//   ....[1]....
        /*0070*/ 	.word	0x000003a0


	//----- nvinfo : EIATTR_CRS_STACK_SIZE
	.align		4
.L_33:
        /*0074*/ 	.byte	0x04, 0x1e
        /*0076*/ 	.short	(.L_35 - .L_34)
.L_34:
        /*0078*/ 	.word	0x00000000


	//----- nvinfo : EIATTR_CBANK_PARAM_SIZE
	.align		4
.L_35:
        /*007c*/ 	.byte	0x03, 0x19
        /*007e*/ 	.short	0x0020


	//----- nvinfo : EIATTR_PARAM_CBANK
	.align		4
        /*0080*/ 	.byte	0x04, 0x0a
        /*0082*/ 	.short	(.L_37 - .L_36)
	.align		4
.L_36:
        /*0084*/ 	.word	index@(.nv.constant0._Z6hfieldiiPfS_S_)
        /*0088*/ 	.short	0x0380
        /*008a*/ 	.short	0x0020


	//----- nvinfo : EIATTR_SW_WAR
	.align		4
.L_37:
        /*008c*/ 	.byte	0x04, 0x36
        /*008e*/ 	.short	(.L_39 - .L_38)
.L_38:
        /*0090*/ 	.word	0x00000008
.L_39:


//--------------------- .nv.info._Z6efieldiiPfS_S_ --------------------------
	.section	.nv.info._Z6efieldiiPfS_S_,"",@"SHT_CUDA_INFO"
	.sectionflags	@""
	.align	4


	//----- nvinfo : EIATTR_CUDA_API_VERSION
	.align		4
        /*0000*/ 	.byte	0x04, 0x37
        /*0002*/ 	.short	(.L_41 - .L_40)
.L_40:
        /*0004*/ 	.word	0x00000082


	//----- nvinfo : EIATTR_KPARAM_INFO
	.align		4
.L_41:
        /*0008*/ 	.byte	0x04, 0x17
        /*000a*/ 	.short	(.L_43 - .L_42)
.L_42:
        /*000c*/ 	.word	0x00000000
        /*0010*/ 	.short	0x0004
        /*0012*/ 	.short	0x0018
        /*0014*/ 	.byte	0x00, 0xf5, 0x21, 0x00


	//----- nvinfo : EIATTR_KPARAM_INFO
	.align		4
.L_43:
        /*0018*/ 	.byte	0x04, 0x17
        /*001a*/ 	.short	(.L_45 - .L_44)
.L_44:
        /*001c*/ 	.word	0x00000000
        /*0020*/ 	.short	0x0003
        /*0022*/ 	.short	0x0010
        /*0024*/ 	.byte	0x00, 0xf5, 0x21, 0x00


	//----- nvinfo : EIATTR_KPARAM_INFO
	.align		4
.L_45:
        /*0028*/ 	.byte	0x04, 0x17
        /*002a*/ 	.short	(.L_47 - .L_46)
.L_46:
        /*002c*/ 	.word	0x00000000
        /*0030*/ 	.short	0x0002
        /*0032*/ 	.short	0x0008
        /*0034*/ 	.byte	0x00, 0xf5, 0x21, 0x00


	//----- nvinfo : EIATTR_KPARAM_INFO
	.align		4
.L_47:
        /*0038*/ 	.byte	0x04, 0x17
        /*003a*/ 	.short	(.L_49 - .L_48)
.L_48:
        /*003c*/ 	.word	0x00000000
        /*0040*/ 	.short	0x0001
        /*0042*/ 	.short	0x0004
        /*0044*/ 	.byte	0x00, 0xf0, 0x11, 0x00


	//----- nvinfo : EIATTR_KPARAM_INFO
	.align		4
.L_49:
        /*0048*/ 	.byte	0x04, 0x17
        /*004a*/ 	.short	(.L_51 - .L_50)
.L_50:
        /*004c*/ 	.word	0x00000000
        /*0050*/ 	.short	0x0000
        /*0052*/ 	.short	0x0000
        /*0054*/ 	.byte	0x00, 0xf0, 0x11, 0x00


	//----- nvinfo : EIATTR_SPARSE_MMA_MASK
	.align		4
.L_51:
        /*0058*/ 	.byte	0x03, 0x50
        /*005a*/ 	.short	0x0000


	//----- nvinfo : EIATTR_MAXREG_COUNT
	.align		4
        /*005c*/ 	.byte	0x03, 0x1b
        /*005e*/ 	.short	0x00ff


	//----- nvinfo : EIATTR_MERCURY_ISA_VERSION
	.align		4
        /*0060*/ 	.byte	0x03, 0x5f
        /*0062*/ 	.short	0x0101


	//----- nvinfo : EIATTR_VRC_CTA_INIT_COUNT
	.align		4
        /*0064*/ 	.byte	0x02, 0x4a
	.zero		1
	.zero		1


	//----- nvinfo : EIATTR_EXIT_INSTR_OFFSETS
	.align		4
        /*0068*/ 	.byte	0x04, 0x1c
        /*006a*/ 	.short	(.L_53 - .L_52)


	//   ....[0]....
.L_52:
        /*006c*/ 	.word	0x00000070


	//   ....[1]....
        /*0070*/ 	.word	0x00000290


	//----- nvinfo : EIATTR_CRS_STACK_SIZE
	.align		4
.L_53:
        /*0074*/ 	.byte	0x04, 0x1e
        /*0076*/ 	.short	(.L_55 - .L_54)
.L_54:
        /*0078*/ 	.word	0x00000000


	//----- nvinfo : EIATTR_CBANK_PARAM_SIZE
	.align		4
.L_55:
        /*007c*/ 	.byte	0x03, 0x19
        /*007e*/ 	.short	0x0020


	//----- nvinfo : EIATTR_PARAM_CBANK
	.align		4
        /*0080*/ 	.byte	0x04, 0x0a
        /*0082*/ 	.short	(.L_57 - .L_56)
	.align		4
.L_56:
        /*0084*/ 	.word	index@(.nv.constant0._Z6efieldiiPfS_S_)
        /*0088*/ 	.short	0x0380
        /*008a*/ 	.short	0x0020


	//----- nvinfo : EIATTR_SW_WAR
	.align		4
.L_57:
        /*008c*/ 	.byte	0x04, 0x36
        /*008e*/ 	.short	(.L_59 - .L_58)
.L_58:
        /*0090*/ 	.word	0x00000008
.L_59:


//--------------------- .nv.info._Z6dfieldiiiPfS_S_ --------------------------
	.section	.nv.info._Z6dfieldiiiPfS_S_,"",@"SHT_CUDA_INFO"
	.sectionflags	@""
	.align	4


	//----- nvinfo : EIATTR_CUDA_API_VERSION
	.align		4
        /*0000*/ 	.byte	0x04, 0x37
        /*0002*/ 	.short	(.L_61 - .L_60)
.L_60:
        /*0004*/ 	.word	0x00000082


	//----- nvinfo : EIATTR_KPARAM_INFO
	.align		4
.L_61:
        /*0008*/ 	.byte	0x04, 0x17
        /*000a*/ 	.short	(.L_63 - .L_62)
.L_62:
        /*000c*/ 	.word	0x00000000
        /*0010*/ 	.short	0x0005
        /*0012*/ 	.short	0x0020
        /*0014*/ 	.byte	0x00, 0xf5, 0x21, 0x00


	//----- nvinfo : EIATTR_KPARAM_INFO
	.align		4
.L_63:
        /*0018*/ 	.byte	0x04, 0x17
        /*001a*/ 	.short	(.L_65 - .L_64)
.L_64:
        /*001c*/ 	.word	0x00000000
        /*0020*/ 	.short	0x0004
        /*0022*/ 	.short	0x0018
        /*0024*/ 	.byte	0x00, 0xf5, 0x21, 0x00


	//----- nvinfo : EIATTR_KPARAM_INFO
	.align		4
.L_65:
        /*0028*/ 	.byte	0x04, 0x17
        /*002a*/ 	.short	(.L_67 - .L_66)
.L_66:
        /*002c*/ 	.word	0x00000000
        /*0030*/ 	.short	0x0003
        /*0032*/ 	.short	0x0010
        /*0034*/ 	.byte	0x00, 0xf5, 0x21, 0x00


	//----- nvinfo : EIATTR_KPARAM_INFO
	.align		4
.L_67:
        /*0038*/ 	.byte	0x04, 0x17
        /*003a*/ 	.short	(.L_69 - .L_68)
.L_68:
        /*003c*/ 	.word	0x00000000
        /*0040*/ 	.short	0x0002
        /*0042*/ 	.short	0x0008
        /*0044*/ 	.byte	0x00, 0xf0, 0x11, 0x00


	//----- nvinfo : EIATTR_KPARAM_INFO
	.align		4
.L_69:
        /*0048*/ 	.byte	0x04, 0x17
        /*004a*/ 	.short	(.L_71 - .L_70)
.L_70:
        /*004c*/ 	.word	0x00000000
        /*0050*/ 	.short	0x0001
        /*0052*/ 	.short	0x0004
        /*0054*/ 	.byte	0x00, 0xf0, 0x11, 0x00


	//----- nvinfo : EIATTR_KPARAM_INFO
	.align		4
.L_71:
        /*0058*/ 	.byte	0x04, 0x17
        /*005a*/ 	.short	(.L_73 - .L_72)
.L_72:
        /*005c*/ 	.word	0x00000000
        /*0060*/ 	.short	0x0000
        /*0062*/ 	.short	0x0000
        /*0064*/ 	.byte	0x00, 0xf0, 0x11, 0x00


	//----- nvinfo : EIATTR_SPARSE_MMA_MASK
	.align		4
.L_73:
        /*0068*/ 	.byte	0x03, 0x50
        /*006a*/ 	.short	0x0000


	//----- nvinfo : EIATTR_MAXREG_COUNT
	.align		4
        /*006c*/ 	.byte	0x03, 0x1b
        /*006e*/ 	.short	0x00ff


	//----- nvinfo : EIATTR_NUM_BARRIERS
	.align		4
        /*0070*/ 	.byte	0x02, 0x4c
        /*0072*/ 	.byte	0x01
	.zero		1


	//----- nvinfo : EIATTR_MERCURY_ISA_VERSION
	.align		4
        /*0074*/ 	.byte	0x03, 0x5f
        /*0076*/ 	.short	0x0101


	//----- nvinfo : EIATTR_VRC_CTA_INIT_COUNT
	.align		4
        /*0078*/ 	.byte	0x02, 0x4a
	.zero		1
	.zero		1


	//----- nvinfo : EIATTR_EXIT_INSTR_OFFSETS
	.align		4
        /*007c*/ 	.byte	0x04, 0x1c
        /*007e*/ 	.short	(.L_75 - .L_74)


	//   ....[0]....
.L_74:
        /*0080*/ 	.word	0x000003e0


	//   ....[1]....
        /*0084*/ 	.word	0x00000470


	//   ....[2]....
        /*0088*/ 	.word	0x00000bc0


	//----- nvinfo : EIATTR_CRS_STACK_SIZE
	.align		4
.L_75:
        /*008c*/ 	.byte	0x04, 0x1e
        /*008e*/ 	.short	(.L_77 - .L_76)
.L_76:
        /*0090*/ 	.word	0x00000000


	//----- nvinfo : EIATTR_CBANK_PARAM_SIZE
	.align		4
.L_77:
        /*0094*/ 	.byte	0x03, 0x19
        /*0096*/ 	.short	0x0028


	//----- nvinfo : EIATTR_PARAM_CBANK
	.align		4
        /*0098*/ 	.byte	0x04, 0x0a
        /*009a*/ 	.short	(.L_79 - .L_78)
	.align		4
.L_78:
        /*009c*/ 	.word	index@(.nv.constant0._Z6dfieldiiiPfS_S_)
        /*00a0*/ 	.short	0x0380
        /*00a2*/ 	.short	0x0028


	//----- nvinfo : EIATTR_SW_WAR
	.align		4
.L_79:
        /*00a4*/ 	.byte	0x04, 0x36
        /*00a6*/ 	.short	(.L_81 - .L_80)
.L_80:
        /*00a8*/ 	.word	0x00000008
.L_81:


//--------------------- .nv.callgraph             --------------------------
	.section	.nv.callgraph,"",@"SHT_CUDA_CALLGRAPH"
	.align	4
	.sectionentsize	8
	.align		4
        /*0000*/ 	.word	0x00000000
	.align		4
        /*0004*/ 	.word	0xffffffff
	.align		4
        /*0008*/ 	.word	0x00000000
	.align		4
        /*000c*/ 	.word	0xfffffffe
	.align		4
        /*0010*/ 	.word	0x00000000
	.align		4
        /*0014*/ 	.word	0xfffffffd
	.align		4
        /*0018*/ 	.word	0x00000000
	.align		4
        /*001c*/ 	.word	0xfffffffc


//--------------------- .text._Z6hfieldiiPfS_S_   --------------------------
	.section	.text._Z6hfieldiiPfS_S_,"ax",@progbits
	.align	128
        .global         _Z6hfieldiiPfS_S_
        .type           _Z6hfieldiiPfS_S_,@function
        .size           _Z6hfieldiiPfS_S_,(.L_x_26 - _Z6hfieldiiPfS_S_)
        .other          _Z6hfieldiiPfS_S_,@"STO_CUDA_ENTRY STV_DEFAULT"
_Z6hfieldiiPfS_S_:
.text._Z6hfieldiiPfS_S_:
[----:B------:R-:W-:Y:S01]  /*0000*/  LDC R1, c[0x0][0x37c] ;  /* 0x0000df00ff017b82 */ /* 0x000fe20000000800 */
[----:B------:R-:W0:Y:S07]  /*0010*/  S2R R0, SR_TID.Y ;  /* 0x0000000000007919 */ /* 0x000e2e0000002200 */
[----:B------:R-:W0:Y:S01]  /*0020*/  S2UR UR5, SR_CTAID.Y ;  /* 0x00000000000579c3 */ /* 0x000e220000002600 */
[----:B------:R-:W1:Y:S07]  /*0030*/  LDCU UR4, c[0x0][0x380] ;  /* 0x00007000ff0477ac */ /* 0x000e6e0008000800 */
[----:B------:R-:W0:Y:S01]  /*0040*/  LDC R15, c[0x0][0x364] ;  /* 0x0000d900ff0f7b82 */ /* 0x000e220000000800 */
[----:B-1----:R-:W-:Y:S01]  /*0050*/  UIADD3 UR4, UPT, UPT, UR4, -0x1, URZ ;  /* 0xffffffff04047890 */ /* 0x002fe2000fffe0ff */
[----:B0-----:R-:W-:-:S05]  /*0060*/  IMAD R0, R15, UR5, R0 ;  /* 0x000000050f007c24 */ /* 0x001fca000f8e0200 */
[----:B------:R-:W-:-:S13]  /*0070*/  ISETP.GE.AND P0, PT, R0, UR4, PT ;  /* 0x0000000400007c0c */ /* 0x000fda000bf06270 */
[----:B------:R-:W-:Y:S05]  /*0080*/  @P0 EXIT ;  /* 0x000000000000094d */ /* 0x000fea0003800000 */
[----:B------:R-:W0:Y:S01]  /*0090*/  S2R R12, SR_TID.X ;  /* 0x00000000000c7919 */ /* 0x000e220000002100 */
[----:B------:R-:W0:Y:S01]  /*00a0*/  S2UR UR6, SR_CTAID.X ;  /* 0x00000000000679c3 */ /* 0x000e220000002500 */
[----:B------:R-:W1:Y:S01]  /*00b0*/  LDCU UR5, c[0x0][0x384] ;  /* 0x00007080ff0577ac */ /* 0x000e620008000800 */
[----:B------:R-:W2:Y:S06]  /*00c0*/  LDCU.64 UR10, c[0x0][0x358] ;  /* 0x00006b00ff0a77ac */ /* 0x000eac0008000a00 */
[----:B------:R-:W0:Y:S01]  /*00d0*/  LDC R13, c[0x0][0x360] ;  /* 0x0000d800ff0d7b82 */ /* 0x000e220000000800 */
[----:B------:R-:W3:Y:S01]  /*00e0*/  LDCU UR7, c[0x0][0x370] ;  /* 0x00006e00ff0777ac */ /* 0x000ee20008000800 */
[----:B------:R-:W4:Y:S01]  /*00f0*/  LDCU UR8, c[0x0][0x374] ;  /* 0x00006e80ff0877ac */ /* 0x000f220008000800 */
[----:B-1----:R-:W-:Y:S01]  /*0100*/  UIADD3 UR5, UPT, UPT, UR5, -0x1, URZ ;  /* 0xffffffff05057890 */ /* 0x002fe2000fffe0ff */
[----:B----4-:R-:W-:-:S02]  /*0110*/  IMAD R15, R15, UR8, RZ ;  /* 0x000000080f0f7c24 */ /* 0x010fc4000f8e02ff */
[C---:B0-----:R-:W-:Y:S02]  /*0120*/  IMAD R12, R13.reuse, UR6, R12 ;  /* 0x000000060d0c7c24 */ /* 0x041fe4000f8e020c */
[----:B--23--:R-:W-:-:S07]  /*0130*/  IMAD R13, R13, UR7, RZ ;  /* 0x000000070d0d7c24 */ /* 0x00cfce000f8e02ff */
.L_x_3:
[----:B------:R-:W-:Y:S01]  /*0140*/  ISETP.GE.AND P0, PT, R12, UR5, PT ;  /* 0x000000050c007c0c */ /* 0x000fe2000bf06270 */
[----:B------:R-:W-:-:S12]  /*0150*/  BSSY.RECONVERGENT B0, `(.L_x_0) ;  /* 0x0000021000007945 */ /* 0x000fd80003800200 */
[----:B----4-:R-:W-:Y:S05]  /*0160*/  @P0 BRA `(.L_x_1) ;  /* 0x00000000007c0947 */ /* 0x010fea0003800000 */
[----:B------:R-:W0:Y:S01]  /*0170*/  LDC R17, c[0x0][0x384] ;  /* 0x0000e100ff117b82 */ /* 0x000e220000000800 */
[----:B------:R-:W-:-:S07]  /*0180*/  MOV R14, R12 ;  /* 0x0000000c000e7202 */ /* 0x000fce0000000f00 */
[----:B------:R-:W1:Y:S08]  /*0190*/  LDC.64 R2, c[0x0][0x388] ;  /* 0x0000e200ff027b82 */ /* 0x000e700000000a00 */
[----:B------:R-:W2:Y:S08]  /*01a0*/  LDC.64 R4, c[0x0][0x390] ;  /* 0x0000e400ff047b82 */ /* 0x000eb00000000a00 */
[----:B------:R-:W3:Y:S02]  /*01b0*/  LDC.64 R6, c[0x0][0x398] ;  /* 0x0000e600ff067b82 */ /* 0x000ee40000000a00 */
.L_x_2:
[----:B0---4-:R-:W-:-:S04]  /*01c0*/  IMAD R23, R0, R17, R14 ;  /* 0x0000001100177224 */ /* 0x011fc800078e020e */
[----:B-1----:R-:W-:-:S04]  /*01d0*/  IMAD.WIDE R10, R23, 0x4, R2 ;  /* 0x00000004170a7825 */ /* 0x002fc800078e0202 */
[----:B--2---:R-:W-:Y:S01]  /*01e0*/  IMAD.WIDE R8, R23, 0x4, R4 ;  /* 0x0000000417087825 */ /* 0x004fe200078e0204 */
[----:B------:R-:W2:Y:S04]  /*01f0*/  LDG.E R16, desc[UR10][R10.64] ;  /* 0x0000000a0a107981 */ /* 0x000ea8000c1e1900 */
[----:B------:R-:W2:Y:S04]  /*0200*/  LDG.E R21, desc[UR10][R10.64+0x4] ;  /* 0x0000040a0a157981 */ /* 0x000ea8000c1e1900 */
[----:B------:R-:W4:Y:S01]  /*0210*/  LDG.E R22, desc[UR10][R8.64] ;  /* 0x0000000a08167981 */ /* 0x000f22000c1e1900 */
[----:B--2---:R-:W-:Y:S01]  /*0220*/  FADD R16, R16, -R21 ;  /* 0x8000001510107221 */ /* 0x004fe20000000000 */
[----:B----4-:R-:W-:Y:S08]  /*0230*/  F2F.F64.F32 R18, R22 ;  /* 0x0000001600127310 */ /* 0x010ff00000201800 */
[----:B------:R-:W0:Y:S02]  /*0240*/  F2F.F64.F32 R20, R16 ;  /* 0x0000001000147310 */ /* 0x000e240000201800 */
[----:B0-----:R-:W-:-:S10]  /*0250*/  DFMA R24, R20, 0.5, R18 ;  /* 0x3fe000001418782b */ /* 0x001fd40000000012 */
[----:B------:R-:W0:Y:S01]  /*0260*/  F2F.F32.F64 R25, R24 ;  /* 0x0000001800197310 */ /* 0x000e220000301000 */
[----:B------:R-:W-:-:S04]  /*0270*/  IMAD.WIDE R20, R17, 0x4, R10 ;  /* 0x0000000411147825 */ /* 0x000fc800078e020a */
[----:B---3--:R-:W-:Y:S01]  /*0280*/  IMAD.WIDE R18, R23, 0x4, R6 ;  /* 0x0000000417127825 */ /* 0x008fe200078e0206 */
[----:B0-----:R4:W-:Y:S04]  /*0290*/  STG.E desc[UR10][R8.64], R25 ;  /* 0x0000001908007986 */ /* 0x0019e8000c10190a */
[----:B------:R-:W2:Y:S04]  /*02a0*/  LDG.E R26, desc[UR10][R10.64] ;  /* 0x0000000a0a1a7981 */ /* 0x000ea8000c1e1900 */
[----:B------:R-:W2:Y:S04]  /*02b0*/  LDG.E R21, desc[UR10][R20.64] ;  /* 0x0000000a14157981 */ /* 0x000ea8000c1e1900 */
[----:B------:R-:W3:Y:S01]  /*02c0*/  LDG.E R28, desc[UR10][R18.64] ;  /* 0x0000000a121c7981 */ /* 0x000ee2000c1e1900 */
[----:B------:R-:W-:-:S04]  /*02d0*/  IADD3 R14, PT, PT, R13, R14, RZ ;  /* 0x0000000e0d0e7210 */ /* 0x000fc80007ffe0ff */
[----:B------:R-:W-:Y:S01]  /*02e0*/  ISETP.GE.AND P0, PT, R14, UR5, PT ;  /* 0x000000050e007c0c */ /* 0x000fe2000bf06270 */
[----:B--2---:R-:W-:Y:S01]  /*02f0*/  FADD R26, R26, -R21 ;  /* 0x800000151a1a7221 */ /* 0x004fe20000000000 */
[----:B---3--:R-:W-:Y:S08]  /*0300*/  F2F.F64.F32 R22, R28 ;  /* 0x0000001c00167310 */ /* 0x008ff00000201800 */
[----:B------:R-:W0:Y:S02]  /*0310*/  F2F.F64.F32 R26, R26 ;  /* 0x0000001a001a7310 */ /* 0x000e240000201800 */
[----:B0-----:R-:W-:-:S10]  /*0320*/  DFMA R22, R26, -0.5, R22 ;  /* 0xbfe000001a16782b */ /* 0x001fd40000000016 */
[----:B------:R-:W0:Y:S02]  /*0330*/  F2F.F32.F64 R23, R22 ;  /* 0x0000001600177310 */ /* 0x000e240000301000 */
[----:B0-----:R4:W-:Y:S01]  /*0340*/  STG.E desc[UR10][R18.64], R23 ;  /* 0x0000001712007986 */ /* 0x0019e2000c10190a */
[----:B------:R-:W-:Y:S05]  /*0350*/  @!P0 BRA `(.L_x_2) ;  /* 0xfffffffc00988947 */ /* 0x000fea000383ffff */
.L_x_1:
[----:B------:R-:W-:Y:S05]  /*0360*/  BSYNC.RECONVERGENT B0 ;  /* 0x0000000000007941 */ /* 0x000fea0003800200 */
.L_x_0:
[----:B------:R-:W-:-:S04]  /*0370*/  IADD3 R0, PT, PT, R15, R0, RZ ;  /* 0x000000000f007210 */ /* 0x000fc80007ffe0ff */
[----:B------:R-:W-:-:S13]  /*0380*/  ISETP.GE.AND P0, PT, R0, UR4, PT ;  /* 0x0000000400007c0c */ /* 0x000fda000bf06270 */
[----:B------:R-:W-:Y:S05]  /*0390*/  @!P0 BRA `(.L_x_3) ;  /* 0xfffffffc00688947 */ /* 0x000fea000383ffff */
[----:B------:R-:W-:Y:S05]  /*03a0*/  EXIT ;  /* 0x000000000000794d */ /* 0x000fea0003800000 */
.L_x_4:
[----:B------:R-:W-:-:S00]  /*03b0*/  BRA `(.L_x_4) ;  /* 0xfffffffc00fc7947 */ /* 0x000fc0000383ffff */
[----:B------:R-:W-:-:S00]  /*03c0*/  NOP ;  /* 0x0000000000007918 */ /* 0x000fc00000000000 */
        /* <DEDUP_REMOVED lines=11> */
.L_x_26:


//--------------------- .text._Z6efieldiiPfS_S_   --------------------------
	.section	.text._Z6efieldiiPfS_S_,"ax",@progbits
	.align	128
        .global         _Z6efieldiiPfS_S_
        .type           _Z6efieldiiPfS_S_,@function
        .size           _Z6efieldiiPfS_S_,(.L_x_27 - _Z6efieldiiPfS_S_)
        .other          _Z6efieldiiPfS_S_,@"STO_CUDA_ENTRY STV_DEFAULT"
_Z6efieldiiPfS_S_:
.text._Z6efieldiiPfS_S_:
[----:B------:R-:W-:Y:S01]  /*0000*/  LDC R1, c[0x0][0x37c] ;  /* 0x0000df00ff017b82 */ /* 0x000fe20000000800 */
[----:B------:R-:W0:Y:S07]  /*0010*/  S2R R0, SR_TID.Y ;  /* 0x0000000000007919 */ /* 0x000e2e0000002200 */
[----:B------:R-:W0:Y:S01]  /*0020*/  S2UR UR4, SR_CTAID.Y ;  /* 0x00000000000479c3 */ /* 0x000e220000002600 */
[----:B------:R-:W1:Y:S07]  /*0030*/  LDCU UR5, c[0x0][0x380] ;  /* 0x00007000ff0577ac */ /* 0x000e6e0008000800 */
[----:B------:R-:W0:Y:S02]  /*0040*/  LDC R17, c[0x0][0x364] ;  /* 0x0000d900ff117b82 */ /* 0x000e240000000800 */
[----:B0-----:R-:W-:-:S05]  /*0050*/  IMAD R0, R17, UR4, R0 ;  /* 0x0000000411007c24 */ /* 0x001fca000f8e0200 */
[----:B-1----:R-:W-:-:S13]  /*0060*/  ISETP.GE.AND P0, PT, R0, UR5, PT ;  /* 0x0000000500007c0c */ /* 0x002fda000bf06270 */
[----:B------:R-:W-:Y:S05]  /*0070*/  @P0 EXIT ;  /* 0x000000000000094d */ /* 0x000fea0003800000 */
[----:B------:R-:W0:Y:S01]  /*0080*/  S2R R14, SR_TID.X ;  /* 0x00000000000e7919 */ /* 0x000e220000002100 */
[----:B------:R-:W0:Y:S01]  /*0090*/  S2UR UR4, SR_CTAID.X ;  /* 0x00000000000479c3 */ /* 0x000e220000002500 */
[----:B------:R-:W1:Y:S07]  /*00a0*/  LDCU.64 UR8, c[0x0][0x358] ;  /* 0x00006b00ff0877ac */ /* 0x000e6e0008000a00 */
[----:B------:R-:W0:Y:S01]  /*00b0*/  LDC R15, c[0x0][0x360] ;  /* 0x0000d800ff0f7b82 */ /* 0x000e220000000800 */
[----:B------:R-:W2:Y:S01]  /*00c0*/  LDCU UR5, c[0x0][0x370] ;  /* 0x00006e00ff0577ac */ /* 0x000ea20008000800 */
[----:B------:R-:W3:Y:S02]  /*00d0*/  LDCU UR6, c[0x0][0x374] ;  /* 0x00006e80ff0677ac */ /* 0x000ee40008000800 */
[----:B---3--:R-:W-:-:S02]  /*00e0*/  IMAD R17, R17, UR6, RZ ;  /* 0x0000000611117c24 */ /* 0x008fc4000f8e02ff */
[C---:B0-----:R-:W-:Y:S02]  /*00f0*/  IMAD R14, R15.reuse, UR4, R14 ;  /* 0x000000040f0e7c24 */ /* 0x041fe4000f8e020e */
[----:B-12---:R-:W-:-:S07]  /*0100*/  IMAD R15, R15, UR5, RZ ;  /* 0x000000050f0f7c24 */ /* 0x006fce000f8e02ff */
.L_x_8:
[----:B------:R-:W0:Y:S01]  /*0110*/  LDC R21, c[0x0][0x384] ;  /* 0x0000e100ff157b82 */ /* 0x000e220000000800 */
[----:B------:R-:W-:Y:S01]  /*0120*/  BSSY.RECONVERGENT B0, `(.L_x_5) ;  /* 0x0000012000007945 */ /* 0x000fe20003800200 */
[----:B0-----:R-:W-:-:S13]  /*0130*/  ISETP.GE.AND P0, PT, R14, R21, PT ;  /* 0x000000150e00720c */ /* 0x001fda0003f06270 */
[----:B---3--:R-:W-:Y:S05]  /*0140*/  @P0 BRA `(.L_x_6) ;  /* 0x00000000003c0947 */ /* 0x008fea0003800000 */
[----:B------:R-:W0:Y:S01]  /*0150*/  LDC.64 R2, c[0x0][0x388] ;  /* 0x0000e200ff027b82 */ /* 0x000e220000000a00 */
[----:B------:R-:W-:-:S07]  /*0160*/  MOV R16, R14 ;  /* 0x0000000e00107202 */ /* 0x000fce0000000f00 */
[----:B------:R-:W1:Y:S08]  /*0170*/  LDC.64 R4, c[0x0][0x390] ;  /* 0x0000e400ff047b82 */ /* 0x000e700000000a00 */
[----:B------:R-:W2:Y:S02]  /*0180*/  LDC.64 R6, c[0x0][0x398] ;  /* 0x0000e600ff067b82 */ /* 0x000ea40000000a00 */
.L_x_7:
[----:B---3--:R-:W-:-:S04]  /*0190*/  IMAD R13, R0, R21, R16 ;  /* 0x00000015000d7224 */ /* 0x008fc800078e0210 */
[----:B0-----:R-:W-:-:S04]  /*01a0*/  IMAD.WIDE R8, R13, 0x4, R2 ;  /* 0x000000040d087825 */ /* 0x001fc800078e0202 */
[C---:B-1----:R-:W-:Y:S02]  /*01b0*/  IMAD.WIDE R10, R13.reuse, 0x4, R4 ;  /* 0x000000040d0a7825 */ /* 0x042fe400078e0204 */
[----:B------:R-:W3:Y:S04]  /*01c0*/  LDG.E R8, desc[UR8][R8.64] ;  /* 0x0000000808087981 */ /* 0x000ee8000c1e1900 */
[----:B------:R-:W3:Y:S01]  /*01d0*/  LDG.E R11, desc[UR8][R10.64] ;  /* 0x000000080a0b7981 */ /* 0x000ee2000c1e1900 */
[----:B--2---:R-:W-:Y:S01]  /*01e0*/  IMAD.WIDE R12, R13, 0x4, R6 ;  /* 0x000000040d0c7825 */ /* 0x004fe200078e0206 */
[----:B------:R-:W-:-:S04]  /*01f0*/  IADD3 R16, PT, PT, R15, R16, RZ ;  /* 0x000000100f107210 */ /* 0x000fc80007ffe0ff */
[----:B------:R-:W-:Y:S01]  /*0200*/  ISETP.GE.AND P0, PT, R16, R21, PT ;  /* 0x000000151000720c */ /* 0x000fe20003f06270 */
[----:B---3--:R-:W-:-:S05]  /*0210*/  FMUL R19, R8, R11 ;  /* 0x0000000b08137220 */ /* 0x008fca0000400000 */
[----:B------:R3:W-:Y:S07]  /*0220*/  STG.E desc[UR8][R12.64], R19 ;  /* 0x000000130c007986 */ /* 0x0007ee000c101908 */
[----:B------:R-:W-:Y:S05]  /*0230*/  @!P0 BRA `(.L_x_7) ;  /* 0xfffffffc00d48947 */ /* 0x000fea000383ffff */
.L_x_6:
[----:B------:R-:W-:Y:S05]  /*0240*/  BSYNC.RECONVERGENT B0 ;  /* 0x0000000000007941 */ /* 0x000fea0003800200 */
.L_x_5:
[----:B------:R-:W0:Y:S01]  /*0250*/  LDCU UR4, c[0x0][0x380] ;  /* 0x00007000ff0477ac */ /* 0x000e220008000800 */
[----:B------:R-:W-:-:S04]  /*0260*/  IADD3 R0, PT, PT, R17, R0, RZ ;  /* 0x0000000011007210 */ /* 0x000fc80007ffe0ff */
[----:B0-----:R-:W-:-:S13]  /*0270*/  ISETP.GE.AND P0, PT, R0, UR4, PT ;  /* 0x0000000400007c0c */ /* 0x001fda000bf06270 */
[----:B------:R-:W-:Y:S05]  /*0280*/  @!P0 BRA `(.L_x_8) ;  /* 0xfffffffc00a08947 */ /* 0x000fea000383ffff */
[----:B------:R-:W-:Y:S05]  /*0290*/  EXIT ;  /* 0x000000000000794d */ /* 0x000fea0003800000 */
.L_x_9:
        /* <DEDUP_REMOVED lines=14> */
.L_x_27:


//--------------------- .text._Z6dfieldiiiPfS_S_  --------------------------
	.section	.text._Z6dfieldiiiPfS_S_,"ax",@progbits
	.align	128
        .global         _Z6dfieldiiiPfS_S_
        .type           _Z6dfieldiiiPfS_S_,@function
        .size           _Z6dfieldiiiPfS_S_,(.L_x_25 - _Z6dfieldiiiPfS_S_)
        .other          _Z6dfieldiiiPfS_S_,@"STO_CUDA_ENTRY STV_DEFAULT"
_Z6dfieldiiiPfS_S_:
.text._Z6dfieldiiiPfS_S_:
[----:B------:R-:W-:Y:S01]  /*0000*/  LDC R1, c[0x0][0x37c] ;  /* 0x0000df00ff017b82 */ /* 0x000fe20000000800 */
[----:B------:R-:W0:Y:S07]  /*0010*/  S2R R0, SR_TID.Y ;  /* 0x0000000000007919 */ /* 0x000e2e0000002200 */
[----:B------:R-:W0:Y:S01]  /*0020*/  S2UR UR4, SR_CTAID.Y ;  /* 0x00000000000479c3 */ /* 0x000e220000002600 */
[----:B------:R-:W1:Y:S01]  /*0030*/  LDCU UR5, c[0x0][0x384] ;  /* 0x00007080ff0577ac */ /* 0x000e620008000800 */
[----:B------:R-:W-:Y:S01]  /*0040*/  BSSY.RECONVERGENT B0, `(.L_x_10) ;  /* 0x0000035000007945 */ /* 0x000fe20003800200 */
[----:B------:R-:W2:Y:S05]  /*0050*/  LDCU.64 UR6, c[0x0][0x358] ;  /* 0x00006b00ff0677ac */ /* 0x000eaa0008000a00 */
[----:B------:R-:W0:Y:S01]  /*0060*/  LDC R15, c[0x0][0x364] ;  /* 0x0000d900ff0f7b82 */ /* 0x000e220000000800 */
[----:B-1----:R-:W-:-:S02]  /*0070*/  IMAD.U32 R3, RZ, RZ, UR5 ;  /* 0x00000005ff037e24 */ /* 0x002fc4000f8e00ff */
[----:B0-----:R-:W-:-:S04]  /*0080*/  IMAD R0, R15, UR4, R0 ;  /* 0x000000040f007c24 */ /* 0x001fc8000f8e0200 */
[----:B------:R-:W-:-:S05]  /*0090*/  VIADD R12, R0, 0x1 ;  /* 0x00000001000c7836 */ /* 0x000fca0000000000 */
[----:B------:R-:W-:-:S13]  /*00a0*/  ISETP.GE.AND P0, PT, R12, R3, PT ;  /* 0x000000030c00720c */ /* 0x000fda0003f06270 */
[----:B--2---:R-:W-:Y:S05]  /*00b0*/  @P0 BRA `(.L_x_11) ;  /* 0x0000000000b40947 */ /* 0x004fea0003800000 */
[----:B------:R-:W0:Y:S01]  /*00c0*/  S2R R13, SR_TID.X ;  /* 0x00000000000d7919 */ /* 0x000e220000002100 */
[----:B------:R-:W0:Y:S08]  /*00d0*/  S2UR UR4, SR_CTAID.X ;  /* 0x00000000000479c3 */ /* 0x000e300000002500 */
[----:B------:R-:W0:Y:S01]  /*00e0*/  LDC R14, c[0x0][0x360] ;  /* 0x0000d800ff0e7b82 */ /* 0x000e220000000800 */
[----:B------:R-:W1:Y:S01]  /*00f0*/  LDCU UR5, c[0x0][0x370] ;  /* 0x00006e00ff0577ac */ /* 0x000e620008000800 */
[----:B------:R-:W2:Y:S02]  /*0100*/  LDCU UR8, c[0x0][0x374] ;  /* 0x00006e80ff0877ac */ /* 0x000ea40008000800 */
[----:B--2---:R-:W-:-:S02]  /*0110*/  IMAD R15, R15, UR8, RZ ;  /* 0x000000080f0f7c24 */ /* 0x004fc4000f8e02ff */
[C---:B0-----:R-:W-:Y:S02]  /*0120*/  IMAD R13, R14.reuse, UR4, R13 ;  /* 0x000000040e0d7c24 */ /* 0x041fe4000f8e020d */
[----:B-1----:R-:W-:Y:S02]  /*0130*/  IMAD R14, R14, UR5, RZ ;  /* 0x000000050e0e7c24 */ /* 0x002fe4000f8e02ff */
[----:B------:R-:W-:-:S07]  /*0140*/  VIADD R13, R13, 0x1 ;  /* 0x000000010d0d7836 */ /* 0x000fce0000000000 */
.L_x_15:
[----:B------:R-:W0:Y:S01]  /*0150*/  LDC R16, c[0x0][0x388] ;  /* 0x0000e200ff107b82 */ /* 0x000e220000000800 */
[----:B------:R-:W-:Y:S01]  /*0160*/  BSSY.RECONVERGENT B1, `(.L_x_12) ;  /* 0x000001d000017945 */ /* 0x000fe20003800200 */
[----:B0-----:R-:W-:-:S13]  /*0170*/  ISETP.GE.AND P0, PT, R13, R16, PT ;  /* 0x000000100d00720c */ /* 0x001fda0003f06270 */
[----:B---3--:R-:W-:Y:S05]  /*0180*/  @P0 BRA `(.L_x_13) ;  /* 0x0000000000680947 */ /* 0x008fea0003800000 */
[----:B------:R-:W0:Y:S01]  /*0190*/  LDC.64 R2, c[0x0][0x3a0] ;  /* 0x0000e800ff027b82 */ /* 0x000e220000000a00 */
[----:B------:R-:W-:-:S07]  /*01a0*/  IMAD.MOV.U32 R17, RZ, RZ, R13 ;  /* 0x000000ffff117224 */ /* 0x000fce00078e000d */
[----:B------:R-:W1:Y:S08]  /*01b0*/  LDC.64 R4, c[0x0][0x390] ;  /* 0x0000e400ff047b82 */ /* 0x000e700000000a00 */
[----:B------:R-:W2:Y:S02]  /*01c0*/  LDC.64 R6, c[0x0][0x398] ;  /* 0x0000e600ff067b82 */ /* 0x000ea40000000a00 */
.L_x_14:
[----:B------:R-:W-:-:S04]  /*01d0*/  IMAD R21, R12, R16, R17 ;  /* 0x000000100c157224 */ /* 0x000fc800078e0211 */
[C---:B------:R-:W-:Y:S02]  /*01e0*/  IMAD.IADD R11, R21.reuse, 0x1, -R16 ;  /* 0x00000001150b7824 */ /* 0x040fe400078e0a10 */
[----:B0-----:R-:W-:-:S04]  /*01f0*/  IMAD.WIDE R18, R21, 0x4, R2 ;  /* 0x0000000415127825 */ /* 0x001fc800078e0202 */
[----:B------:R-:W-:Y:S02]  /*0200*/  IMAD.WIDE R10, R11, 0x4, R2 ;  /* 0x000000040b0a7825 */ /* 0x000fe400078e0202 */
[----:B---3--:R-:W3:Y:S02]  /*0210*/  LDG.E R18, desc[UR6][R18.64] ;  /* 0x0000000612127981 */ /* 0x008ee4000c1e1900 */
[C---:B-1----:R-:W-:Y:S02]  /*0220*/  IMAD.WIDE R8, R21.reuse, 0x4, R4 ;  /* 0x0000000415087825 */ /* 0x042fe400078e0204 */
[----:B------:R-:W3:Y:S02]  /*0230*/  LDG.E R11, desc[UR6][R10.64] ;  /* 0x000000060a0b7981 */ /* 0x000ee4000c1e1900 */
[----:B--2---:R-:W-:Y:S02]  /*0240*/  IMAD.WIDE R20, R21, 0x4, R6 ;  /* 0x0000000415147825 */ /* 0x004fe400078e0206 */
[----:B------:R-:W2:Y:S04]  /*0250*/  LDG.E R26, desc[UR6][R8.64] ;  /* 0x00000006081a7981 */ /* 0x000ea8000c1e1900 */
[----:B------:R-:W4:Y:S04]  /*0260*/  LDG.E R25, desc[UR6][R20.64] ;  /* 0x0000000614197981 */ /* 0x000f28000c1e1900 */
[----:B------:R-:W5:Y:S01]  /*0270*/  LDG.E R27, desc[UR6][R20.64+-0x4] ;  /* 0xfffffc06141b7981 */ /* 0x000f62000c1e1900 */
[----:B------:R-:W-:-:S05]  /*0280*/  IMAD.IADD R17, R14, 0x1, R17 ;  /* 0x000000010e117824 */ /* 0x000fca00078e0211 */
[----:B------:R-:W-:Y:S01]  /*0290*/  ISETP.GE.AND P0, PT, R17, R16, PT ;  /* 0x000000101100720c */ /* 0x000fe20003f06270 */
[----:B---3--:R-:W-:-:S04]  /*02a0*/  FADD R24, R18, -R11 ;  /* 0x8000000b12187221 */ /* 0x008fc80000000000 */
[----:B----4-:R-:W-:-:S04]  /*02b0*/  FADD R24, R24, -R25 ;  /* 0x8000001918187221 */ /* 0x010fc80000000000 */
[----:B-----5:R-:W-:Y:S01]  /*02c0*/  FADD R24, R24, R27 ;  /* 0x0000001b18187221 */ /* 0x020fe20000000000 */
[----:B--2---:R-:W-:Y:S08]  /*02d0*/  F2F.F64.F32 R22, R26 ;  /* 0x0000001a00167310 */ /* 0x004ff00000201800 */
[----:B------:R-:W0:Y:S02]  /*02e0*/  F2F.F64.F32 R24, R24 ;  /* 0x0000001800187310 */ /* 0x000e240000201800 */
[----:B0-----:R-:W-:-:S10]  /*02f0*/  DFMA R22, R24, 0.5, R22 ;  /* 0x3fe000001816782b */ /* 0x001fd40000000016 */
[----:B------:R-:W0:Y:S02]  /*0300*/  F2F.F32.F64 R23, R22 ;  /* 0x0000001600177310 */ /* 0x000e240000301000 */
[----:B0-----:R3:W-:Y:S01]  /*0310*/  STG.E desc[UR6][R8.64], R23 ;  /* 0x0000001708007986 */ /* 0x0017e2000c101906 */
[----:B------:R-:W-:Y:S05]  /*0320*/  @!P0 BRA `(.L_x_14) ;  /* 0xfffffffc00a88947 */ /* 0x000fea000383ffff */
.L_x_13:
[----:B------:R-:W-:Y:S05]  /*0330*/  BSYNC.RECONVERGENT B1 ;  /* 0x0000000000017941 */ /* 0x000fea0003800200 */
.L_x_12:
[----:B------:R-:W0:Y:S01]  /*0340*/  LDCU UR4, c[0x0][0x384] ;  /* 0x00007080ff0477ac */ /* 0x000e220008000800 */
[----:B------:R-:W-:Y:S01]  /*0350*/  IADD3 R12, PT, PT, R15, R12, RZ ;  /* 0x0000000c0f0c7210 */ /* 0x000fe20007ffe0ff */
[----:B0-----:R-:W-:-:S05]  /*0360*/  IMAD.U32 R3, RZ, RZ, UR4 ;  /* 0x00000004ff037e24 */ /* 0x001fca000f8e00ff */
[----:B------:R-:W-:-:S13]  /*0370*/  ISETP.GE.AND P0, PT, R12, R3, PT ;  /* 0x000000030c00720c */ /* 0x000fda0003f06270 */
[----:B------:R-:W-:Y:S05]  /*0380*/  @!P0 BRA `(.L_x_15) ;  /* 0xfffffffc00708947 */ /* 0x000fea000383ffff */
.L_x_11:
[----:B------:R-:W-:Y:S05]  /*0390*/  BSYNC.RECONVERGENT B0 ;  /* 0x0000000000007941 */ /* 0x000fea0003800200 */
.L_x_10:
[----:B------:R-:W-:Y:S01]  /*03a0*/  BAR.SYNC.DEFER_BLOCKING 0x0 ;  /* 0x0000000000007b1d */ /* 0x000fe20000010000 */
[----:B------:R-:W-:-:S04]  /*03b0*/  LEA.HI R2, R3, R3, RZ, 0x1 ;  /* 0x0000000303027211 */ /* 0x000fc800078f08ff */
[----:B------:R-:W-:-:S04]  /*03c0*/  SHF.R.S32.HI R3, RZ, 0x1, R2 ;  /* 0x00000001ff037819 */ /* 0x000fc80000011402 */
[----:B------:R-:W-:-:S13]  /*03d0*/  ISETP.NE.AND P0, PT, R0, R3, PT ;  /* 0x000000030000720c */ /* 0x000fda0003f05270 */
[----:B------:R-:W-:Y:S05]  /*03e0*/  @P0 EXIT ;  /* 0x000000000000094d */ /* 0x000fea0003800000 */
[----:B------:R-:W0:Y:S01]  /*03f0*/  S2R R2, SR_TID.X ;  /* 0x0000000000027919 */ /* 0x000e220000002100 */
[----:B------:R-:W0:Y:S01]  /*0400*/  S2UR UR5, SR_CTAID.X ;  /* 0x00000000000579c3 */ /* 0x000e220000002500 */
[----:B------:R-:W1:Y:S07]  /*0410*/  LDCU UR4, c[0x0][0x388] ;  /* 0x00007100ff0477ac */ /* 0x000e6e0008000800 */
[----:B------:R-:W0:Y:S01]  /*0420*/  LDC R19, c[0x0][0x360] ;  /* 0x0000d800ff137b82 */ /* 0x000e220000000800 */
[----:B-1----:R-:W-:-:S04]  /*0430*/  ULEA.HI UR4, UR4, UR4, URZ, 0x1 ;  /* 0x0000000404047291 */ /* 0x002fc8000f8f08ff */
[----:B------:R-:W-:Y:S01]  /*0440*/  USHF.R.S32.HI UR4, URZ, 0x1, UR4 ;  /* 0x00000001ff047899 */ /* 0x000fe20008011404 */
[----:B0-----:R-:W-:-:S05]  /*0450*/  IMAD R19, R19, UR5, R2 ;  /* 0x0000000513137c24 */ /* 0x001fca000f8e0202 */
[----:B------:R-:W-:-:S13]  /*0460*/  ISETP.NE.AND P0, PT, R19, UR4, PT ;  /* 0x0000000413007c0c */ /* 0x000fda000bf05270 */
[----:B------:R-:W-:Y:S05]  /*0470*/  @P0 EXIT ;  /* 0x000000000000094d */ /* 0x000fea0003800000 */
[----:B------:R-:W0:Y:S01]  /*0480*/  MUFU.RCP64H R3, 6 ;  /* 0x4018000000037908 */ /* 0x000e220000001800 */
[----:B------:R-:W1:Y:S01]  /*0490*/  LDCU UR4, c[0x0][0x380] ;  /* 0x00007000ff0477ac */ /* 0x000e620008000800 */
[----:B---3--:R-:W-:Y:S02]  /*04a0*/  IMAD.MOV.U32 R8, RZ, RZ, 0x0 ;  /* 0x00000000ff087424 */ /* 0x008fe400078e00ff */
[----:B------:R-:W-:Y:S02]  /*04b0*/  IMAD.MOV.U32 R9, RZ, RZ, 0x40180000 ;  /* 0x40180000ff097424 */ /* 0x000fe400078e00ff */
[----:B------:R-:W-:-:S06]  /*04c0*/  IMAD.MOV.U32 R2, RZ, RZ, 0x1 ;  /* 0x00000001ff027424 */ /* 0x000fcc00078e00ff */
[----:B0-----:R-:W-:Y:S01]  /*04d0*/  DFMA R4, R2, -R8, 1 ;  /* 0x3ff000000204742b */ /* 0x001fe20000000808 */
[----:B-1----:R-:W-:-:S07]  /*04e0*/  UIADD3 UR4, UPT, UPT, UR4, -0x14, URZ ;  /* 0xffffffec04047890 */ /* 0x002fce000fffe0ff */
[----:B------:R-:W-:Y:S02]  /*04f0*/  DFMA R6, R4, R4, R4 ;  /* 0x000000040406722b */ /* 0x000fe40000000004 */
[----:B------:R-:W0:Y:S06]  /*0500*/  I2F.F64 R4, UR4 ;  /* 0x0000000400047d12 */ /* 0x000e2c0008201c00 */
[----:B------:R-:W-:-:S08]  /*0510*/  DFMA R6, R2, R6, R2 ;  /* 0x000000060206722b */ /* 0x000fd00000000002 */
[----:B------:R-:W-:Y:S02]  /*0520*/  DFMA R2, R6, -R8, 1 ;  /* 0x3ff000000602742b */ /* 0x000fe40000000808 */
[----:B0-----:R-:W-:-:S06]  /*0530*/  DMUL R8, R4, -0.5 ;  /* 0xbfe0000004087828 */ /* 0x001fcc0000000000 */
[----:B------:R-:W-:-:S04]  /*0540*/  DFMA R2, R6, R2, R6 ;  /* 0x000000020602722b */ /* 0x000fc80000000006 */
[----:B------:R-:W-:-:S04]  /*0550*/  FSETP.GEU.AND P1, PT, |R9|, 6.5827683646048100446e-37, PT ;  /* 0x036000000900780b */ /* 0x000fc80003f2e200 */
[----:B------:R-:W-:-:S08]  /*0560*/  DMUL R6, R8, R2 ;  /* 0x0000000208067228 */ /* 0x000fd00000000000 */
[----:B------:R-:W-:-:S08]  /*0570*/  DFMA R10, R6, -6, R8 ;  /* 0xc0180000060a782b */ /* 0x000fd00000000008 */
[----:B------:R-:W-:Y:S01]  /*0580*/  DFMA R2, R2, R10, R6 ;  /* 0x0000000a0202722b */ /* 0x000fe20000000006 */
[----:B------:R-:W-:-:S09]  /*0590*/  MOV R7, 0x40180000 ;  /* 0x4018000000077802 */ /* 0x000fd20000000f00 */
[----:B------:R-:W-:-:S05]  /*05a0*/  FFMA R6, RZ, 2.375, R3 ;  /* 0x40180000ff067823 */ /* 0x000fca0000000003 */
[----:B------:R-:W-:Y:S01]  /*05b0*/  FSETP.GT.AND P0, PT, |R6|, 1.469367938527859385e-39, PT ;  /* 0x001000000600780b */ /* 0x000fe20003f04200 */
[----:B------:R-:W-:-:S12]  /*05c0*/  IMAD.MOV.U32 R6, RZ, RZ, RZ ;  /* 0x000000ffff067224 */ /* 0x000fd800078e00ff */
[----:B------:R-:W-:Y:S05]  /*05d0*/  @P0 BRA P1, `(.L_x_16) ;  /* 0x0000000000180947 */ /* 0x000fea0000800000 */
[----:B------:R-:W-:Y:S01]  /*05e0*/  IMAD.MOV.U32 R10, RZ, RZ, R8 ;  /* 0x000000ffff0a7224 */ /* 0x000fe200078e0008 */
[----:B------:R-:W-:Y:S01]  /*05f0*/  MOV R18, 0x620 ;  /* 0x0000062000127802 */ /* 0x000fe20000000f00 */
[----:B------:R-:W-:-:S07]  /*0600*/  IMAD.MOV.U32 R11, RZ, RZ, R9 ;  /* 0x000000ffff0b7224 */ /* 0x000fce00078e0009 */
[----:B------:R-:W-:Y:S05]  /*0610*/  CALL.REL.NOINC `($__internal_0_$__cuda_sm20_div_rn_f64_full) ;  /* 0x00000004006c7944 */ /* 0x000fea0003c00000 */
[----:B------:R-:W-:Y:S02]  /*0620*/  IMAD.MOV.U32 R2, RZ, RZ, R12 ;  /* 0x000000ffff027224 */ /* 0x000fe400078e000c */
[----:B------:R-:W-:-:S07]  /*0630*/  IMAD.MOV.U32 R3, RZ, RZ, R13 ;  /* 0x000000ffff037224 */ /* 0x000fce00078e000d */
.L_x_16:
[----:B------:R-:W0:Y:S01]  /*0640*/  MUFU.RCP64H R9, 6 ;  /* 0x4018000000097908 */ /* 0x000e220000001800 */
[----:B------:R-:W-:Y:S01]  /*0650*/  IMAD.MOV.U32 R10, RZ, RZ, 0x0 ;  /* 0x00000000ff0a7424 */ /* 0x000fe200078e00ff */
[----:B------:R-:W-:Y:S01]  /*0660*/  MOV R11, 0x40180000 ;  /* 0x40180000000b7802 */ /* 0x000fe20000000f00 */
[----:B------:R-:W-:-:S06]  /*0670*/  IMAD.MOV.U32 R8, RZ, RZ, 0x1 ;  /* 0x00000001ff087424 */ /* 0x000fcc00078e00ff */
[----:B0-----:R-:W-:-:S08]  /*0680*/  DFMA R12, R8, -R10, 1 ;  /* 0x3ff00000080c742b */ /* 0x001fd0000000080a */
[----:B------:R-:W-:-:S08]  /*0690*/  DFMA R12, R12, R12, R12 ;  /* 0x0000000c0c0c722b */ /* 0x000fd0000000000c */
[----:B------:R-:W-:Y:S02]  /*06a0*/  DFMA R12, R8, R12, R8 ;  /* 0x0000000c080c722b */ /* 0x000fe40000000008 */
[----:B------:R-:W-:-:S06]  /*06b0*/  DMUL R8, R4, R2 ;  /* 0x0000000204087228 */ /* 0x000fcc0000000000 */
[----:B------:R-:W-:-:S04]  /*06c0*/  DFMA R10, R12, -R10, 1 ;  /* 0x3ff000000c0a742b */ /* 0x000fc8000000080a */
[----:B------:R-:W-:-:S04]  /*06d0*/  FSETP.GEU.AND P1, PT, |R9|, 6.5827683646048100446e-37, PT ;  /* 0x036000000900780b */ /* 0x000fc80003f2e200 */
[----:B------:R-:W-:-:S08]  /*06e0*/  DFMA R10, R12, R10, R12 ;  /* 0x0000000a0c0a722b */ /* 0x000fd0000000000c */
[----:B------:R-:W-:-:S08]  /*06f0*/  DMUL R2, R10, R8 ;  /* 0x000000080a027228 */ /* 0x000fd00000000000 */
[----:B------:R-:W-:-:S08]  /*0700*/  DFMA R4, R2, -6, R8 ;  /* 0xc01800000204782b */ /* 0x000fd00000000008 */
[----:B------:R-:W-:-:S10]  /*0710*/  DFMA R2, R10, R4, R2 ;  /* 0x000000040a02722b */ /* 0x000fd40000000002 */
[----:B------:R-:W-:-:S05]  /*0720*/  FFMA R4, RZ, 2.375, R3 ;  /* 0x40180000ff047823 */ /* 0x000fca0000000003 */
[----:B------:R-:W-:-:S13]  /*0730*/  FSETP.GT.AND P0, PT, |R4|, 1.469367938527859385e-39, PT ;  /* 0x001000000400780b */ /* 0x000fda0003f04200 */
[----:B------:R-:W-:Y:S05]  /*0740*/  @P0 BRA P1, `(.L_x_17) ;  /* 0x0000000000180947 */ /* 0x000fea0000800000 */
[----:B------:R-:W-:Y:S01]  /*0750*/  IMAD.MOV.U32 R10, RZ, RZ, R8 ;  /* 0x000000ffff0a7224 */ /* 0x000fe200078e0008 */
[----:B------:R-:W-:Y:S01]  /*0760*/  MOV R18, 0x790 ;  /* 0x0000079000127802 */ /* 0x000fe20000000f00 */
[----:B------:R-:W-:-:S07]  /*0770*/  IMAD.MOV.U32 R11, RZ, RZ, R9 ;  /* 0x000000ffff0b7224 */ /* 0x000fce00078e0009 */
[----:B------:R-:W-:Y:S05]  /*0780*/  CALL.REL.NOINC `($__internal_0_$__cuda_sm20_div_rn_f64_full) ;  /* 0x0000000400107944 */ /* 0x000fea0003c00000 */
[----:B------:R-:W-:Y:S02]  /*0790*/  IMAD.MOV.U32 R2, RZ, RZ, R12 ;  /* 0x000000ffff027224 */ /* 0x000fe400078e000c */
[----:B------:R-:W-:-:S07]  /*07a0*/  IMAD.MOV.U32 R3, RZ, RZ, R13 ;  /* 0x000000ffff037224 */ /* 0x000fce00078e000d */
.L_x_17:
[----:B------:R-:W-:Y:S01]  /*07b0*/  MOV R4, 0x652b82fe ;  /* 0x652b82fe00047802 */ /* 0x000fe20000000f00 */
[----:B------:R-:W-:Y:S01]  /*07c0*/  IMAD.MOV.U32 R5, RZ, RZ, 0x3ff71547 ;  /* 0x3ff71547ff057424 */ /* 0x000fe200078e00ff */
[----:B------:R-:W-:Y:S01]  /*07d0*/  UMOV UR4, 0xfefa39ef ;  /* 0xfefa39ef00047882 */ /* 0x000fe20000000000 */
[----:B------:R-:W-:Y:S01]  /*07e0*/  UMOV UR5, 0x3fe62e42 ;  /* 0x3fe62e4200057882 */ /* 0x000fe20000000000 */
[----:B------:R-:W-:-:S03]  /*07f0*/  FSETP.GEU.AND P0, PT, |R3|, 4.1917929649353027344, PT ;  /* 0x4086232b0300780b */ /* 0x000fc60003f0e200 */
[----:B------:R-:W-:-:S08]  /*0800*/  DFMA R4, R2, R4, 6.75539944105574400000e+15 ;  /* 0x433800000204742b */ /* 0x000fd00000000004 */
[----:B------:R-:W-:-:S08]  /*0810*/  DADD R6, R4, -6.75539944105574400000e+15 ;  /* 0xc338000004067429 */ /* 0x000fd00000000000 */
[----:B------:R-:W-:Y:S01]  /*0820*/  DFMA R8, R6, -UR4, R2 ;  /* 0x8000000406087c2b */ /* 0x000fe20008000002 */
[----:B------:R-:W-:Y:S01]  /*0830*/  UMOV UR4, 0x3b39803f ;  /* 0x3b39803f00047882 */ /* 0x000fe20000000000 */
[----:B------:R-:W-:-:S06]  /*0840*/  UMOV UR5, 0x3c7abc9e ;  /* 0x3c7abc9e00057882 */ /* 0x000fcc0000000000 */
[----:B------:R-:W-:Y:S01]  /*0850*/  DFMA R6, R6, -UR4, R8 ;  /* 0x8000000406067c2b */ /* 0x000fe20008000008 */
[----:B------:R-:W-:Y:S01]  /*0860*/  UMOV UR4, 0x69ce2bdf ;  /* 0x69ce2bdf00047882 */ /* 0x000fe20000000000 */
[----:B------:R-:W-:Y:S01]  /*0870*/  IMAD.MOV.U32 R8, RZ, RZ, -0x35dec16 ;  /* 0xfca213eaff087424 */ /* 0x000fe200078e00ff */
[----:B------:R-:W-:Y:S01]  /*0880*/  UMOV UR5, 0x3e5ade15 ;  /* 0x3e5ade1500057882 */ /* 0x000fe20000000000 */
[----:B------:R-:W-:-:S06]  /*0890*/  IMAD.MOV.U32 R9, RZ, RZ, 0x3e928af3 ;  /* 0x3e928af3ff097424 */ /* 0x000fcc00078e00ff */
[----:B------:R-:W-:Y:S01]  /*08a0*/  DFMA R8, R6, UR4, R8 ;  /* 0x0000000406087c2b */ /* 0x000fe20008000008 */
[----:B------:R-:W-:Y:S01]  /*08b0*/  UMOV UR4, 0x62401315 ;  /* 0x6240131500047882 */ /* 0x000fe20000000000 */
[----:B------:R-:W-:-:S06]  /*08c0*/  UMOV UR5, 0x3ec71dee ;  /* 0x3ec71dee00057882 */ /* 0x000fcc0000000000 */
[----:B------:R-:W-:Y:S01]  /*08d0*/  DFMA R8, R6, R8, UR4 ;  /* 0x0000000406087e2b */ /* 0x000fe20008000008 */
        /* <DEDUP_REMOVED lines=20> */
[----:B------:R-:W-:-:S08]  /*0a20*/  DFMA R8, R6, R8, UR4 ;  /* 0x0000000406087e2b */ /* 0x000fd00008000008 */
[C---:B------:R-:W-:Y:S02]  /*0a30*/  DFMA R10, R6.reuse, R8, 1 ;  /* 0x3ff00000060a742b */ /* 0x040fe40000000008 */
[----:B------:R-:W0:Y:S06]  /*0a40*/  LDC.64 R8, c[0x0][0x390] ;  /* 0x0000e400ff087b82 */ /* 0x000e2c0000000a00 */
[----:B------:R-:W-:-:S10]  /*0a50*/  DFMA R10, R6, R10, 1 ;  /* 0x3ff00000060a742b */ /* 0x000fd4000000000a */
[----:B------:R-:W-:Y:S02]  /*0a60*/  IMAD R7, R4, 0x100000, R11 ;  /* 0x0010000004077824 */ /* 0x000fe400078e020b */
[----:B------:R-:W-:Y:S01]  /*0a70*/  IMAD.MOV.U32 R6, RZ, RZ, R10 ;  /* 0x000000ffff067224 */ /* 0x000fe200078e000a */
[----:B------:R-:W-:Y:S06]  /*0a80*/  @!P0 BRA `(.L_x_18) ;  /* 0x0000000000388947 */ /* 0x000fec0003800000 */
[----:B------:R-:W-:Y:S01]  /*0a90*/  FSETP.GEU.AND P1, PT, |R3|, 4.2275390625, PT ;  /* 0x408748000300780b */ /* 0x000fe20003f2e200 */
[C---:B------:R-:W-:Y:S02]  /*0aa0*/  DADD R6, R2.reuse, +INF ;  /* 0x7ff0000002067429 */ /* 0x040fe40000000000 */
[----:B------:R-:W-:-:S08]  /*0ab0*/  DSETP.GEU.AND P0, PT, R2, RZ, PT ;  /* 0x000000ff0200722a */ /* 0x000fd00003f0e000 */
[----:B------:R-:W-:Y:S02]  /*0ac0*/  FSEL R6, R6, RZ, P0 ;  /* 0x000000ff06067208 */ /* 0x000fe40000000000 */
[----:B------:R-:W-:Y:S01]  /*0ad0*/  FSEL R7, R7, RZ, P0 ;  /* 0x000000ff07077208 */ /* 0x000fe20000000000 */
[----:B------:R-:W-:Y:S06]  /*0ae0*/  @P1 BRA `(.L_x_18) ;  /* 0x0000000000201947 */ /* 0x000fec0003800000 */
[----:B------:R-:W-:Y:S01]  /*0af0*/  LEA.HI R2, R4, R4, RZ, 0x1 ;  /* 0x0000000404027211 */ /* 0x000fe200078f08ff */
[----:B------:R-:W-:-:S03]  /*0b00*/  IMAD.MOV.U32 R6, RZ, RZ, R10 ;  /* 0x000000ffff067224 */ /* 0x000fc600078e000a */
[----:B------:R-:W-:-:S04]  /*0b10*/  SHF.R.S32.HI R7, RZ, 0x1, R2 ;  /* 0x00000001ff077819 */ /* 0x000fc80000011402 */
[----:B------:R-:W-:Y:S01]  /*0b20*/  IADD3 R2, PT, PT, R4, -R7, RZ ;  /* 0x8000000704027210 */ /* 0x000fe20007ffe0ff */
[----:B------:R-:W-:-:S03]  /*0b30*/  IMAD R7, R7, 0x100000, R11 ;  /* 0x0010000007077824 */ /* 0x000fc600078e020b */
[----:B------:R-:W-:Y:S01]  /*0b40*/  LEA R3, R2, 0x3ff00000, 0x14 ;  /* 0x3ff0000002037811 */ /* 0x000fe200078ea0ff */
[----:B------:R-:W-:-:S06]  /*0b50*/  IMAD.MOV.U32 R2, RZ, RZ, RZ ;  /* 0x000000ffff027224 */ /* 0x000fcc00078e00ff */
[----:B------:R-:W-:-:S11]  /*0b60*/  DMUL R6, R6, R2 ;  /* 0x0000000206067228 */ /* 0x000fd60000000000 */
.L_x_18:
[----:B------:R-:W1:Y:S01]  /*0b70*/  LDCU UR4, c[0x0][0x388] ;  /* 0x00007100ff0477ac */ /* 0x000e620008000800 */
[----:B------:R-:W2:Y:S01]  /*0b80*/  F2F.F32.F64 R7, R6 ;  /* 0x0000000600077310 */ /* 0x000ea20000301000 */
[----:B-1----:R-:W-:-:S04]  /*0b90*/  IMAD R19, R0, UR4, R19 ;  /* 0x0000000400137c24 */ /* 0x002fc8000f8e0213 */
[----:B0-----:R-:W-:-:S05]  /*0ba0*/  IMAD.WIDE R8, R19, 0x4, R8 ;  /* 0x0000000413087825 */ /* 0x001fca00078e0208 */
[----:B--2---:R-:W-:Y:S01]  /*0bb0*/  STG.E desc[UR6][R8.64], R7 ;  /* 0x0000000708007986 */ /* 0x004fe2000c101906 */
[----:B------:R-:W-:Y:S05]  /*0bc0*/  EXIT ;  /* 0x000000000000794d */ /* 0x000fea0003800000 */
        .weak           $__internal_0_$__cuda_sm20_div_rn_f64_full
        .type           $__internal_0_$__cuda_sm20_div_rn_f64_full,@function
        .size           $__internal_0_$__cuda_sm20_div_rn_f64_full,(.L_x_25 - $__internal_0_$__cuda_sm20_div_rn_f64_full)
$__internal_0_$__cuda_sm20_div_rn_f64_full:
[C---:B------:R-:W-:Y:S01]  /*0bd0*/  FSETP.GEU.AND P0, PT, |R7|.reuse, 1.469367938527859385e-39, PT ;  /* 0x001000000700780b */ /* 0x040fe20003f0e200 */
[----:B------:R-:W-:Y:S01]  /*0be0*/  IMAD.MOV.U32 R12, RZ, RZ, 0x1 ;  /* 0x00000001ff0c7424 */ /* 0x000fe200078e00ff */
[C---:B------:R-:W-:Y:S01]  /*0bf0*/  LOP3.LUT R8, R7.reuse, 0x800fffff, RZ, 0xc0, !PT ;  /* 0x800fffff07087812 */ /* 0x040fe200078ec0ff */
[----:B------:R-:W-:Y:S01]  /*0c00*/  IMAD.MOV.U32 R21, RZ, RZ, 0x1ca00000 ;  /* 0x1ca00000ff157424 */ /* 0x000fe200078e00ff */
[----:B------:R-:W-:Y:S02]  /*0c10*/  LOP3.LUT R17, R7, 0x7ff00000, RZ, 0xc0, !PT ;  /* 0x7ff0000007117812 */ /* 0x000fe400078ec0ff */
[----:B------:R-:W-:Y:S01]  /*0c20*/  LOP3.LUT R9, R8, 0x3ff00000, RZ, 0xfc, !PT ;  /* 0x3ff0000008097812 */ /* 0x000fe200078efcff */
[----:B------:R-:W-:-:S06]  /*0c30*/  IMAD.MOV.U32 R8, RZ, RZ, R6 ;  /* 0x000000ffff087224 */ /* 0x000fcc00078e0006 */
[----:B------:R-:W-:-:S06]  /*0c40*/  @!P0 DMUL R8, R6, 8.98846567431157953865e+307 ;  /* 0x7fe0000006088828 */ /* 0x000fcc0000000000 */
[----:B------:R-:W0:Y:S02]  /*0c50*/  MUFU.RCP64H R13, R9 ;  /* 0x00000009000d7308 */ /* 0x000e240000001800 */
[----:B0-----:R-:W-:-:S08]  /*0c60*/  DFMA R2, R12, -R8, 1 ;  /* 0x3ff000000c02742b */ /* 0x001fd00000000808 */
[----:B------:R-:W-:-:S08]  /*0c70*/  DFMA R2, R2, R2, R2 ;  /* 0x000000020202722b */ /* 0x000fd00000000002 */
[----:B------:R-:W-:Y:S01]  /*0c80*/  DFMA R12, R12, R2, R12 ;  /* 0x000000020c0c722b */ /* 0x000fe2000000000c */
[----:B------:R-:W-:Y:S01]  /*0c90*/  IMAD.MOV.U32 R3, RZ, RZ, R11 ;  /* 0x000000ffff037224 */ /* 0x000fe200078e000b */
[----:B------:R-:W-:-:S04]  /*0ca0*/  MOV R2, R10 ;  /* 0x0000000a00027202 */ /* 0x000fc80000000f00 */
[----:B------:R-:W-:Y:S02]  /*0cb0*/  LOP3.LUT R20, R3, 0x7ff00000, RZ, 0xc0, !PT ;  /* 0x7ff0000003147812 */ /* 0x000fe400078ec0ff */
[----:B------:R-:W-:Y:S01]  /*0cc0*/  DFMA R14, R12, -R8, 1 ;  /* 0x3ff000000c0e742b */ /* 0x000fe20000000808 */
[----:B------:R-:W-:Y:S01]  /*0cd0*/  IMAD.MOV.U32 R10, RZ, RZ, R2 ;  /* 0x000000ffff0a7224 */ /* 0x000fe200078e0002 */
[----:B------:R-:W-:Y:S01]  /*0ce0*/  ISETP.GE.U32.AND P1, PT, R20, R17, PT ;  /* 0x000000111400720c */ /* 0x000fe20003f26070 */
[----:B------:R-:W-:-:S03]  /*0cf0*/  IMAD.MOV.U32 R22, RZ, RZ, R20 ;  /* 0x000000ffff167224 */ /* 0x000fc600078e0014 */
[----:B------:R-:W-:Y:S02]  /*0d00*/  SEL R11, R21, 0x63400000, !P1 ;  /* 0x63400000150b7807 */ /* 0x000fe40004800000 */
[----:B------:R-:W-:Y:S01]  /*0d10*/  DFMA R12, R12, R14, R12 ;  /* 0x0000000e0c0c722b */ /* 0x000fe2000000000c */
[----:B------:R-:W-:Y:S02]  /*0d20*/  FSETP.GEU.AND P1, PT, |R3|, 1.469367938527859385e-39, PT ;  /* 0x001000000300780b */ /* 0x000fe40003f2e200 */
[----:B------:R-:W-:-:S11]  /*0d30*/  LOP3.LUT R11, R11, 0x800fffff, R3, 0xf8, !PT ;  /* 0x800fffff0b0b7812 */ /* 0x000fd600078ef803 */
[----:B------:R-:W-:Y:S05]  /*0d40*/  @P1 BRA `(.L_x_19) ;  /* 0x0000000000201947 */ /* 0x000fea0003800000 */
[----:B------:R-:W-:Y:S02]  /*0d50*/  LOP3.LUT R15, R7, 0x7ff00000, RZ, 0xc0, !PT ;  /* 0x7ff00000070f7812 */ /* 0x000fe400078ec0ff */
[----:B------:R-:W-:Y:S02]  /*0d60*/  MOV R14, RZ ;  /* 0x000000ff000e7202 */ /* 0x000fe40000000f00 */
[----:B------:R-:W-:-:S04]  /*0d70*/  ISETP.GE.U32.AND P1, PT, R20, R15, PT ;  /* 0x0000000f1400720c */ /* 0x000fc80003f26070 */
[----:B------:R-:W-:-:S04]  /*0d80*/  SEL R15, R21, 0x63400000, !P1 ;  /* 0x63400000150f7807 */ /* 0x000fc80004800000 */
[----:B------:R-:W-:-:S04]  /*0d90*/  LOP3.LUT R15, R15, 0x80000000, R3, 0xf8, !PT ;  /* 0x800000000f0f7812 */ /* 0x000fc800078ef803 */
[----:B------:R-:W-:-:S06]  /*0da0*/  LOP3.LUT R15, R15, 0x100000, RZ, 0xfc, !PT ;  /* 0x001000000f0f7812 */ /* 0x000fcc00078efcff */
[----:B------:R-:W-:-:S10]  /*0db0*/  DFMA R10, R10, 2, -R14 ;  /* 0x400000000a0a782b */ /* 0x000fd4000000080e */
[----:B------:R-:W-:-:S07]  /*0dc0*/  LOP3.LUT R22, R11, 0x7ff00000, RZ, 0xc0, !PT ;  /* 0x7ff000000b167812 */ /* 0x000fce00078ec0ff */
.L_x_19:
[----:B------:R-:W-:Y:S01]  /*0dd0*/  IMAD.MOV.U32 R23, RZ, RZ, R17 ;  /* 0x000000ffff177224 */ /* 0x000fe200078e0011 */
[----:B------:R-:W-:Y:S01]  /*0de0*/  @!P0 LOP3.LUT R23, R9, 0x7ff00000, RZ, 0xc0, !PT ;  /* 0x7ff0000009178812 */ /* 0x000fe200078ec0ff */
[----:B------:R-:W-:Y:S01]  /*0df0*/  VIADD R24, R22, 0xffffffff ;  /* 0xffffffff16187836 */ /* 0x000fe20000000000 */
[----:B------:R-:W-:-:S04]  /*0e00*/  DMUL R14, R12, R10 ;  /* 0x0000000a0c0e7228 */ /* 0x000fc80000000000 */
[----:B------:R-:W-:Y:S01]  /*0e10*/  ISETP.GT.U32.AND P0, PT, R24, 0x7feffffe, PT ;  /* 0x7feffffe1800780c */ /* 0x000fe20003f04070 */
[----:B------:R-:W-:-:S03]  /*0e20*/  VIADD R24, R23, 0xffffffff ;  /* 0xffffffff17187836 */ /* 0x000fc60000000000 */
[----:B------:R-:W-:Y:S02]  /*0e30*/  DFMA R16, R14, -R8, R10 ;  /* 0x800000080e10722b */ /* 0x000fe4000000000a */
[----:B------:R-:W-:-:S06]  /*0e40*/  ISETP.GT.U32.OR P0, PT, R24, 0x7feffffe, P0 ;  /* 0x7feffffe1800780c */ /* 0x000fcc0000704470 */
[----:B------:R-:W-:-:S07]  /*0e50*/  DFMA R16, R12, R16, R14 ;  /* 0x000000100c10722b */ /* 0x000fce000000000e */
[----:B------:R-:W-:Y:S05]  /*0e60*/  @P0 BRA `(.L_x_20) ;  /* 0x00000000006c0947 */ /* 0x000fea0003800000 */
[----:B------:R-:W-:Y:S01]  /*0e70*/  LOP3.LUT R3, R7, 0x7ff00000, RZ, 0xc0, !PT ;  /* 0x7ff0000007037812 */ /* 0x000fe200078ec0ff */
[----:B------:R-:W-:-:S03]  /*0e80*/  IMAD.MOV.U32 R14, RZ, RZ, RZ ;  /* 0x000000ffff0e7224 */ /* 0x000fc600078e00ff */
[CC--:B------:R-:W-:Y:S02]  /*0e90*/  VIADDMNMX R2, R20.reuse, -R3.reuse, 0xb9600000, !PT ;  /* 0xb960000014027446 */ /* 0x0c0fe40007800903 */
[----:B------:R-:W-:Y:S02]  /*0ea0*/  ISETP.GE.U32.AND P0, PT, R20, R3, PT ;  /* 0x000000031400720c */ /* 0x000fe40003f06070 */
[----:B------:R-:W-:Y:S02]  /*0eb0*/  VIMNMX R2, PT, PT, R2, 0x46a00000, PT ;  /* 0x46a0000002027848 */ /* 0x000fe40003fe0100 */
[----:B------:R-:W-:-:S05]  /*0ec0*/  SEL R21, R21, 0x63400000, !P0 ;  /* 0x6340000015157807 */ /* 0x000fca0004000000 */
[----:B------:R-:W-:-:S05]  /*0ed0*/  IMAD.IADD R2, R2, 0x1, -R21 ;  /* 0x0000000102027824 */ /* 0x000fca00078e0a15 */
[----:B------:R-:W-:-:S06]  /*0ee0*/  IADD3 R15, PT, PT, R2, 0x7fe00000, RZ ;  /* 0x7fe00000020f7810 */ /* 0x000fcc0007ffe0ff */
[----:B------:R-:W-:-:S10]  /*0ef0*/  DMUL R12, R16, R14 ;  /* 0x0000000e100c7228 */ /* 0x000fd40000000000 */
[----:B------:R-:W-:-:S13]  /*0f00*/  FSETP.GTU.AND P0, PT, |R13|, 1.469367938527859385e-39, PT ;  /* 0x001000000d00780b */ /* 0x000fda0003f0c200 */
[----:B------:R-:W-:Y:S05]  /*0f10*/  @P0 BRA `(.L_x_21) ;  /* 0x0000000000940947 */ /* 0x000fea0003800000 */
[----:B------:R-:W-:Y:S01]  /*0f20*/  DFMA R10, R16, -R8, R10 ;  /* 0x80000008100a722b */ /* 0x000fe2000000000a */
[----:B------:R-:W-:-:S09]  /*0f30*/  IMAD.MOV.U32 R14, RZ, RZ, RZ ;  /* 0x000000ffff0e7224 */ /* 0x000fd200078e00ff */
[C---:B------:R-:W-:Y:S02]  /*0f40*/  FSETP.NEU.AND P0, PT, R11.reuse, RZ, PT ;  /* 0x000000ff0b00720b */ /* 0x040fe40003f0d000 */
[----:B------:R-:W-:-:S04]  /*0f50*/  LOP3.LUT R3, R11, 0x80000000, R7, 0x48, !PT ;  /* 0x800000000b037812 */ /* 0x000fc800078e4807 */
[----:B------:R-:W-:-:S07]  /*0f60*/  LOP3.LUT R15, R3, R15, RZ, 0xfc, !PT ;  /* 0x0000000f030f7212 */ /* 0x000fce00078efcff */
[----:B------:R-:W-:Y:S05]  /*0f70*/  @!P0 BRA `(.L_x_21) ;  /* 0x00000000007c8947 */ /* 0x000fea0003800000 */
[----:B------:R-:W-:Y:S01]  /*0f80*/  IMAD.MOV R9, RZ, RZ, -R2 ;  /* 0x000000ffff097224 */ /* 0x000fe200078e0a02 */
[----:B------:R-:W-:Y:S01]  /*0f90*/  DMUL.RP R14, R16, R14 ;  /* 0x0000000e100e7228 */ /* 0x000fe20000008000 */
[----:B------:R-:W-:-:S06]  /*0fa0*/  IMAD.MOV.U32 R8, RZ, RZ, RZ ;  /* 0x000000ffff087224 */ /* 0x000fcc00078e00ff */
[----:B------:R-:W-:-:S03]  /*0fb0*/  DFMA R8, R12, -R8, R16 ;  /* 0x800000080c08722b */ /* 0x000fc60000000010 */
[----:B------:R-:W-:-:S03]  /*0fc0*/  LOP3.LUT R3, R15, R3, RZ, 0x3c, !PT ;  /* 0x000000030f037212 */ /* 0x000fc600078e3cff */
[----:B------:R-:W-:-:S04]  /*0fd0*/  IADD3 R8, PT, PT, -R2, -0x43300000, RZ ;  /* 0xbcd0000002087810 */ /* 0x000fc80007ffe1ff */
[----:B------:R-:W-:-:S04]  /*0fe0*/  FSETP.NEU.AND P0, PT, |R9|, R8, PT ;  /* 0x000000080900720b */ /* 0x000fc80003f0d200 */
[----:B------:R-:W-:Y:S02]  /*0ff0*/  FSEL R12, R14, R12, !P0 ;  /* 0x0000000c0e0c7208 */ /* 0x000fe40004000000 */
[----:B------:R-:W-:Y:S01]  /*1000*/  FSEL R13, R3, R13, !P0 ;  /* 0x0000000d030d7208 */ /* 0x000fe20004000000 */
[----:B------:R-:W-:Y:S06]  /*1010*/  BRA `(.L_x_21) ;  /* 0x0000000000547947 */ /* 0x000fec0003800000 */
.L_x_20:
[----:B------:R-:W-:-:S14]  /*1020*/  DSETP.NAN.AND P0, PT, R2, R2, PT ;  /* 0x000000020200722a */ /* 0x000fdc0003f08000 */
[----:B------:R-:W-:Y:S05]  /*1030*/  @P0 BRA `(.L_x_22) ;  /* 0x0000000000440947 */ /* 0x000fea0003800000 */
[----:B------:R-:W-:-:S14]  /*1040*/  DSETP.NAN.AND P0, PT, R6, R6, PT ;  /* 0x000000060600722a */ /* 0x000fdc0003f08000 */
[----:B------:R-:W-:Y:S05]  /*1050*/  @P0 BRA `(.L_x_23) ;  /* 0x0000000000300947 */ /* 0x000fea0003800000 */
[----:B------:R-:W-:Y:S01]  /*1060*/  ISETP.NE.AND P0, PT, R22, R23, PT ;  /* 0x000000171600720c */ /* 0x000fe20003f05270 */
[----:B------:R-:W-:Y:S01]  /*1070*/  IMAD.MOV.U32 R13, RZ, RZ, -0x80000 ;  /* 0xfff80000ff0d7424 */ /* 0x000fe200078e00ff */
[----:B------:R-:W-:-:S11]  /*1080*/  MOV R12, 0x0 ;  /* 0x00000000000c7802 */ /* 0x000fd60000000f00 */
[----:B------:R-:W-:Y:S05]  /*1090*/  @!P0 BRA `(.L_x_21) ;  /* 0x0000000000348947 */ /* 0x000fea0003800000 */
[----:B------:R-:W-:Y:S02]  /*10a0*/  ISETP.NE.AND P0, PT, R22, 0x7ff00000, PT ;  /* 0x7ff000001600780c */ /* 0x000fe40003f05270 */
[----:B------:R-:W-:Y:S02]  /*10b0*/  LOP3.LUT R13, R3, 0x80000000, R7, 0x48, !PT ;  /* 0x80000000030d7812 */ /* 0x000fe400078e4807 */
[----:B------:R-:W-:-:S13]  /*10c0*/  ISETP.EQ.OR P0, PT, R23, RZ, !P0 ;  /* 0x000000ff1700720c */ /* 0x000fda0004702670 */
[----:B------:R-:W-:Y:S01]  /*10d0*/  @P0 LOP3.LUT R2, R13, 0x7ff00000, RZ, 0xfc, !PT ;  /* 0x7ff000000d020812 */ /* 0x000fe200078efcff */
[----:B------:R-:W-:Y:S02]  /*10e0*/  @!P0 IMAD.MOV.U32 R12, RZ, RZ, RZ ;  /* 0x000000ffff0c8224 */ /* 0x000fe400078e00ff */
[----:B------:R-:W-:Y:S02]  /*10f0*/  @P0 IMAD.MOV.U32 R12, RZ, RZ, RZ ;  /* 0x000000ffff0c0224 */ /* 0x000fe400078e00ff */
[----:B------:R-:W-:Y:S01]  /*1100*/  @P0 IMAD.MOV.U32 R13, RZ, RZ, R2 ;  /* 0x000000ffff0d0224 */ /* 0x000fe200078e0002 */
[----:B------:R-:W-:Y:S06]  /*1110*/  BRA `(.L_x_21) ;  /* 0x0000000000147947 */ /* 0x000fec0003800000 */
.L_x_23:
[----:B------:R-:W-:Y:S02]  /*1120*/  LOP3.LUT R13, R7, 0x80000, RZ, 0xfc, !PT ;  /* 0x00080000070d7812 */ /* 0x000fe400078efcff */
[----:B------:R-:W-:Y:S01]  /*1130*/  MOV R12, R6 ;  /* 0x00000006000c7202 */ /* 0x000fe20000000f00 */
[----:B------:R-:W-:Y:S06]  /*1140*/  BRA `(.L_x_21) ;  /* 0x0000000000087947 */ /* 0x000fec0003800000 */
.L_x_22:
[----:B------:R-:W-:Y:S01]  /*1150*/  LOP3.LUT R13, R3, 0x80000, RZ, 0xfc, !PT ;  /* 0x00080000030d7812 */ /* 0x000fe200078efcff */
[----:B------:R-:W-:-:S07]  /*1160*/  IMAD.MOV.U32 R12, RZ, RZ, R2 ;  /* 0x000000ffff0c7224 */ /* 0x000fce00078e0002 */
.L_x_21:
[----:B------:R-:W-:Y:S02]  /*1170*/  IMAD.MOV.U32 R2, RZ, RZ, R18 ;  /* 0x000000ffff027224 */ /* 0x000fe400078e0012 */
[----:B------:R-:W-:-:S04]  /*1180*/  IMAD.MOV.U32 R3, RZ, RZ, 0x0 ;  /* 0x00000000ff037424 */ /* 0x000fc800078e00ff */
[----:B------:R-:W-:Y:S05]  /*1190*/  RET.REL.NODEC R2 `(_Z6dfieldiiiPfS_S_) ;  /* 0xffffffec02987950 */ /* 0x000fea0003c3ffff */
.L_x_24:
        /* <DEDUP_REMOVED lines=14> */
.L_x_25:


//--------------------- .nv.shared.reserved.0     --------------------------
	.section	.nv.shared.reserved.0,"aw",@nobits
	.weak		__nv_reservedSMEM_offset_0_alias
	.size		__nv_reservedSMEM_offset_0_alias, 0, 64
	.other		__nv_reservedSMEM_offset_0_alias,@"STO_CUDA_RESERVED_SHARED STV_DEFAULT"
__nv_reservedSMEM_offset_0_alias:
	.zero		0
	.zero		64


//--------------------- .nv.constant0._Z6hfieldiiPfS_S_ --------------------------
	.section	.nv.constant0._Z6hfieldiiPfS_S_,"a",@progbits
	.sectionflags	@""
	.align	4
.nv.constant0._Z6hfieldiiPfS_S_:
	.zero		928


//--------------------- .nv.constant0._Z6efieldiiPfS_S_ --------------------------
	.section	.nv.constant0._Z6efieldiiPfS_S_,"a",@progbits
	.sectionflags	@""
	.align	4
.nv.constant0._Z6efieldiiPfS_S_:
	.zero		928


//--------------------- .nv.constant0._Z6dfieldiiiPfS_S_ --------------------------
	.section	.nv.constant0._Z6dfieldiiiPfS_S_,"a",@progbits
	.sectionflags	@""
	.align	4
.nv.constant0._Z6dfieldiiiPfS_S_:
	.zero		936


//--------------------- SYMBOLS --------------------------

	.type		.nv.reservedSmem.offset0,@object
	.size		.nv.reservedSmem.offset0,0x4
